//
// Generated by NVIDIA NVVM Compiler
//
// Compiler Build ID: CL-36424714
// Cuda compilation tools, release 13.0, V13.0.88
// Based on NVVM 20.0.0
//

.version 9.0
.target sm_100
.address_size 64

	// .globl	_Z27elementwise_multiply_kernelPKfS0_Pfi

.visible .entry _Z27elementwise_multiply_kernelPKfS0_Pfi(
	.param .u64 .ptr .align 1 _Z27elementwise_multiply_kernelPKfS0_Pfi_param_0,
	.param .u64 .ptr .align 1 _Z27elementwise_multiply_kernelPKfS0_Pfi_param_1,
	.param .u64 .ptr .align 1 _Z27elementwise_multiply_kernelPKfS0_Pfi_param_2,
	.param .u32 _Z27elementwise_multiply_kernelPKfS0_Pfi_param_3
)
{
	.reg .pred 	%p<2>;
	.reg .b32 	%r<6>;
	.reg .b32 	%f<4>;
	.reg .b64 	%rd<11>;

	ld.param.u64 	%rd1, [_Z27elementwise_multiply_kernelPKfS0_Pfi_param_0];
	ld.param.u64 	%rd2, [_Z27elementwise_multiply_kernelPKfS0_Pfi_param_1];
	ld.param.u64 	%rd3, [_Z27elementwise_multiply_kernelPKfS0_Pfi_param_2];
	ld.param.u32 	%r2, [_Z27elementwise_multiply_kernelPKfS0_Pfi_param_3];
	mov.u32 	%r3, %ctaid.x;
	mov.u32 	%r4, %ntid.x;
	mov.u32 	%r5, %tid.x;
	mad.lo.s32 	%r1, %r3, %r4, %r5;
	setp.ge.s32 	%p1, %r1, %r2;
	@%p1 bra 	$L__BB0_2;
	cvta.to.global.u64 	%rd4, %rd1;
	cvta.to.global.u64 	%rd5, %rd2;
	cvta.to.global.u64 	%rd6, %rd3;
	mul.wide.s32 	%rd7, %r1, 4;
	add.s64 	%rd8, %rd4, %rd7;
	ld.global.f32 	%f1, [%rd8];
	add.s64 	%rd9, %rd5, %rd7;
	ld.global.f32 	%f2, [%rd9];
	mul.f32 	%f3, %f1, %f2;
	add.s64 	%rd10, %rd6, %rd7;
	st.global.f32 	[%rd10], %f3;
$L__BB0_2:
	ret;

}
	// .globl	_Z19nmf_update_W_kernelPfPKfS1_S1_iiif
.visible .entry _Z19nmf_update_W_kernelPfPKfS1_S1_iiif(
	.param .u64 .ptr .align 1 _Z19nmf_update_W_kernelPfPKfS1_S1_iiif_param_0,
	.param .u64 .ptr .align 1 _Z19nmf_update_W_kernelPfPKfS1_S1_iiif_param_1,
	.param .u64 .ptr .align 1 _Z19nmf_update_W_kernelPfPKfS1_S1_iiif_param_2,
	.param .u64 .ptr .align 1 _Z19nmf_update_W_kernelPfPKfS1_S1_iiif_param_3,
	.param .u32 _Z19nmf_update_W_kernelPfPKfS1_S1_iiif_param_4,
	.param .u32 _Z19nmf_update_W_kernelPfPKfS1_S1_iiif_param_5,
	.param .u32 _Z19nmf_update_W_kernelPfPKfS1_S1_iiif_param_6,
	.param .f32 _Z19nmf_update_W_kernelPfPKfS1_S1_iiif_param_7
)
{
	.reg .pred 	%p<13>;
	.reg .b32 	%r<41>;
	.reg .b32 	%f<119>;
	.reg .b64 	%rd<50>;

	ld.param.u64 	%rd10, [_Z19nmf_update_W_kernelPfPKfS1_S1_iiif_param_0];
	ld.param.u64 	%rd11, [_Z19nmf_update_W_kernelPfPKfS1_S1_iiif_param_1];
	ld.param.u64 	%rd12, [_Z19nmf_update_W_kernelPfPKfS1_S1_iiif_param_2];
	ld.param.u64 	%rd13, [_Z19nmf_update_W_kernelPfPKfS1_S1_iiif_param_3];
	ld.param.u32 	%r20, [_Z19nmf_update_W_kernelPfPKfS1_S1_iiif_param_4];
	ld.param.u32 	%r18, [_Z19nmf_update_W_kernelPfPKfS1_S1_iiif_param_5];
	ld.param.u32 	%r19, [_Z19nmf_update_W_kernelPfPKfS1_S1_iiif_param_6];
	ld.param.f32 	%f25, [_Z19nmf_update_W_kernelPfPKfS1_S1_iiif_param_7];
	cvta.to.global.u64 	%rd1, %rd13;
	cvta.to.global.u64 	%rd2, %rd11;
	cvta.to.global.u64 	%rd3, %rd12;
	mov.u32 	%r21, %ctaid.y;
	mov.u32 	%r22, %ntid.y;
	mov.u32 	%r23, %tid.y;
	mad.lo.s32 	%r1, %r21, %r22, %r23;
	mov.u32 	%r24, %ctaid.x;
	mov.u32 	%r25, %ntid.x;
	mov.u32 	%r26, %tid.x;
	mad.lo.s32 	%r2, %r24, %r25, %r26;
	setp.ge.s32 	%p1, %r1, %r20;
	setp.ge.s32 	%p2, %r2, %r19;
	or.pred  	%p3, %p1, %p2;
	@%p3 bra 	$L__BB1_14;
	setp.lt.s32 	%p4, %r18, 1;
	mov.f32 	%f117, 0f00000000;
	mov.f32 	%f118, %f117;
	@%p4 bra 	$L__BB1_13;
	mul.lo.s32 	%r3, %r18, %r2;
	mul.lo.s32 	%r4, %r18, %r1;
	and.b32  	%r5, %r18, 7;
	setp.lt.u32 	%p5, %r18, 8;
	mov.f32 	%f118, 0f00000000;
	mov.b32 	%r39, 0;
	mov.f32 	%f117, %f118;
	@%p5 bra 	$L__BB1_5;
	and.b32  	%r39, %r18, 2147483640;
	neg.s32 	%r37, %r39;
	mul.wide.u32 	%rd14, %r4, 4;
	add.s64 	%rd15, %rd14, 16;
	add.s64 	%rd49, %rd1, %rd15;
	add.s64 	%rd48, %rd2, %rd15;
	mov.f32 	%f118, 0f00000000;
	mov.u32 	%r36, %r3;
$L__BB1_4:
	.pragma "nounroll";
	mul.wide.s32 	%rd16, %r36, 4;
	add.s64 	%rd17, %rd3, %rd16;
	ld.global.f32 	%f30, [%rd17];
	ld.global.f32 	%f31, [%rd48+-16];
	fma.rn.f32 	%f32, %f30, %f31, %f117;
	ld.global.f32 	%f33, [%rd49+-16];
	fma.rn.f32 	%f34, %f30, %f33, %f118;
	ld.global.f32 	%f35, [%rd17+4];
	ld.global.f32 	%f36, [%rd48+-12];
	fma.rn.f32 	%f37, %f35, %f36, %f32;
	ld.global.f32 	%f38, [%rd49+-12];
	fma.rn.f32 	%f39, %f35, %f38, %f34;
	ld.global.f32 	%f40, [%rd17+8];
	ld.global.f32 	%f41, [%rd48+-8];
	fma.rn.f32 	%f42, %f40, %f41, %f37;
	ld.global.f32 	%f43, [%rd49+-8];
	fma.rn.f32 	%f44, %f40, %f43, %f39;
	ld.global.f32 	%f45, [%rd17+12];
	ld.global.f32 	%f46, [%rd48+-4];
	fma.rn.f32 	%f47, %f45, %f46, %f42;
	ld.global.f32 	%f48, [%rd49+-4];
	fma.rn.f32 	%f49, %f45, %f48, %f44;
	ld.global.f32 	%f50, [%rd17+16];
	ld.global.f32 	%f51, [%rd48];
	fma.rn.f32 	%f52, %f50, %f51, %f47;
	ld.global.f32 	%f53, [%rd49];
	fma.rn.f32 	%f54, %f50, %f53, %f49;
	ld.global.f32 	%f55, [%rd17+20];
	ld.global.f32 	%f56, [%rd48+4];
	fma.rn.f32 	%f57, %f55, %f56, %f52;
	ld.global.f32 	%f58, [%rd49+4];
	fma.rn.f32 	%f59, %f55, %f58, %f54;
	ld.global.f32 	%f60, [%rd17+24];
	ld.global.f32 	%f61, [%rd48+8];
	fma.rn.f32 	%f62, %f60, %f61, %f57;
	ld.global.f32 	%f63, [%rd49+8];
	fma.rn.f32 	%f64, %f60, %f63, %f59;
	ld.global.f32 	%f65, [%rd17+28];
	ld.global.f32 	%f66, [%rd48+12];
	fma.rn.f32 	%f117, %f65, %f66, %f62;
	ld.global.f32 	%f67, [%rd49+12];
	fma.rn.f32 	%f118, %f65, %f67, %f64;
	add.s32 	%r37, %r37, 8;
	add.s32 	%r36, %r36, 8;
	add.s64 	%rd49, %rd49, 32;
	add.s64 	%rd48, %rd48, 32;
	setp.ne.s32 	%p6, %r37, 0;
	@%p6 bra 	$L__BB1_4;
$L__BB1_5:
	setp.eq.s32 	%p7, %r5, 0;
	@%p7 bra 	$L__BB1_13;
	and.b32  	%r13, %r18, 3;
	setp.lt.u32 	%p8, %r5, 4;
	@%p8 bra 	$L__BB1_8;
	add.s32 	%r28, %r39, %r3;
	mul.wide.s32 	%rd18, %r28, 4;
	add.s64 	%rd19, %rd3, %rd18;
	ld.global.f32 	%f69, [%rd19];
	add.s32 	%r29, %r39, %r4;
	mul.wide.u32 	%rd20, %r29, 4;
	add.s64 	%rd21, %rd2, %rd20;
	ld.global.f32 	%f70, [%rd21];
	fma.rn.f32 	%f71, %f69, %f70, %f117;
	add.s64 	%rd22, %rd1, %rd20;
	ld.global.f32 	%f72, [%rd22];
	fma.rn.f32 	%f73, %f69, %f72, %f118;
	ld.global.f32 	%f74, [%rd19+4];
	cvt.u64.u32 	%rd23, %r4;
	cvt.u64.u32 	%rd24, %r39;
	add.s64 	%rd25, %rd24, %rd23;
	shl.b64 	%rd26, %rd25, 2;
	add.s64 	%rd27, %rd2, %rd26;
	ld.global.f32 	%f75, [%rd27+4];
	fma.rn.f32 	%f76, %f74, %f75, %f71;
	add.s64 	%rd28, %rd1, %rd26;
	ld.global.f32 	%f77, [%rd28+4];
	fma.rn.f32 	%f78, %f74, %f77, %f73;
	ld.global.f32 	%f79, [%rd19+8];
	ld.global.f32 	%f80, [%rd27+8];
	fma.rn.f32 	%f81, %f79, %f80, %f76;
	ld.global.f32 	%f82, [%rd28+8];
	fma.rn.f32 	%f83, %f79, %f82, %f78;
	ld.global.f32 	%f84, [%rd19+12];
	ld.global.f32 	%f85, [%rd27+12];
	fma.rn.f32 	%f117, %f84, %f85, %f81;
	ld.global.f32 	%f86, [%rd28+12];
	fma.rn.f32 	%f118, %f84, %f86, %f83;
	add.s32 	%r39, %r39, 4;
$L__BB1_8:
	setp.eq.s32 	%p9, %r13, 0;
	@%p9 bra 	$L__BB1_13;
	setp.eq.s32 	%p10, %r13, 1;
	@%p10 bra 	$L__BB1_11;
	add.s32 	%r30, %r39, %r3;
	mul.wide.s32 	%rd29, %r30, 4;
	add.s64 	%rd30, %rd3, %rd29;
	ld.global.f32 	%f88, [%rd30];
	add.s32 	%r31, %r39, %r4;
	mul.wide.u32 	%rd31, %r31, 4;
	add.s64 	%rd32, %rd2, %rd31;
	ld.global.f32 	%f89, [%rd32];
	fma.rn.f32 	%f90, %f88, %f89, %f117;
	add.s64 	%rd33, %rd1, %rd31;
	ld.global.f32 	%f91, [%rd33];
	fma.rn.f32 	%f92, %f88, %f91, %f118;
	ld.global.f32 	%f93, [%rd30+4];
	cvt.u64.u32 	%rd34, %r4;
	cvt.u64.u32 	%rd35, %r39;
	add.s64 	%rd36, %rd35, %rd34;
	shl.b64 	%rd37, %rd36, 2;
	add.s64 	%rd38, %rd2, %rd37;
	ld.global.f32 	%f94, [%rd38+4];
	fma.rn.f32 	%f117, %f93, %f94, %f90;
	add.s64 	%rd39, %rd1, %rd37;
	ld.global.f32 	%f95, [%rd39+4];
	fma.rn.f32 	%f118, %f93, %f95, %f92;
	add.s32 	%r39, %r39, 2;
$L__BB1_11:
	and.b32  	%r32, %r18, 1;
	setp.eq.b32 	%p11, %r32, 1;
	not.pred 	%p12, %p11;
	@%p12 bra 	$L__BB1_13;
	add.s32 	%r33, %r39, %r3;
	mul.wide.s32 	%rd40, %r33, 4;
	add.s64 	%rd41, %rd3, %rd40;
	ld.global.f32 	%f96, [%rd41];
	add.s32 	%r34, %r39, %r4;
	mul.wide.u32 	%rd42, %r34, 4;
	add.s64 	%rd43, %rd2, %rd42;
	ld.global.f32 	%f97, [%rd43];
	fma.rn.f32 	%f117, %f96, %f97, %f117;
	add.s64 	%rd44, %rd1, %rd42;
	ld.global.f32 	%f98, [%rd44];
	fma.rn.f32 	%f118, %f96, %f98, %f118;
$L__BB1_13:
	add.f32 	%f99, %f25, %f118;
	div.rn.f32 	%f100, %f117, %f99;
	mad.lo.s32 	%r35, %r19, %r1, %r2;
	cvta.to.global.u64 	%rd45, %rd10;
	mul.wide.s32 	%rd46, %r35, 4;
	add.s64 	%rd47, %rd45, %rd46;
	ld.global.f32 	%f101, [%rd47];
	mul.f32 	%f102, %f100, %f101;
	st.global.f32 	[%rd47], %f102;
$L__BB1_14:
	ret;

}
	// .globl	_Z24detect_pleiotropy_kernelPKfS0_Piii
.visible .entry _Z24detect_pleiotropy_kernelPKfS0_Piii(
	.param .u64 .ptr .align 1 _Z24detect_pleiotropy_kernelPKfS0_Piii_param_0,
	.param .u64 .ptr .align 1 _Z24detect_pleiotropy_kernelPKfS0_Piii_param_1,
	.param .u64 .ptr .align 1 _Z24detect_pleiotropy_kernelPKfS0_Piii_param_2,
	.param .u32 _Z24detect_pleiotropy_kernelPKfS0_Piii_param_3,
	.param .u32 _Z24detect_pleiotropy_kernelPKfS0_Piii_param_4
)
{
	.reg .pred 	%p<40>;
	.reg .b32 	%r<119>;
	.reg .b32 	%f<60>;
	.reg .b64 	%rd<18>;

	ld.param.u64 	%rd5, [_Z24detect_pleiotropy_kernelPKfS0_Piii_param_0];
	ld.param.u64 	%rd3, [_Z24detect_pleiotropy_kernelPKfS0_Piii_param_1];
	ld.param.u64 	%rd4, [_Z24detect_pleiotropy_kernelPKfS0_Piii_param_2];
	ld.param.u32 	%r37, [_Z24detect_pleiotropy_kernelPKfS0_Piii_param_3];
	ld.param.u32 	%r36, [_Z24detect_pleiotropy_kernelPKfS0_Piii_param_4];
	cvta.to.global.u64 	%rd1, %rd5;
	mov.u32 	%r38, %ctaid.x;
	mov.u32 	%r39, %ntid.x;
	mov.u32 	%r40, %tid.x;
	mad.lo.s32 	%r1, %r38, %r39, %r40;
	setp.ge.s32 	%p1, %r1, %r37;
	@%p1 bra 	$L__BB2_15;
	setp.lt.s32 	%p2, %r36, 1;
	mov.b32 	%r118, 0;
	@%p2 bra 	$L__BB2_14;
	mul.lo.s32 	%r2, %r36, %r1;
	cvta.to.global.u64 	%rd6, %rd3;
	ld.global.f32 	%f1, [%rd6];
	and.b32  	%r3, %r36, 15;
	setp.lt.u32 	%p3, %r36, 16;
	mov.b32 	%r110, 0;
	mov.u32 	%r118, %r110;
	@%p3 bra 	$L__BB2_5;
	and.b32  	%r110, %r36, 2147483632;
	neg.s32 	%r104, %r110;
	add.s64 	%rd2, %rd1, 32;
	mov.b32 	%r118, 0;
	mov.u32 	%r103, %r2;
$L__BB2_4:
	.pragma "nounroll";
	mul.wide.s32 	%rd7, %r103, 4;
	add.s64 	%rd8, %rd2, %rd7;
	ld.global.f32 	%f2, [%rd8+-32];
	abs.f32 	%f3, %f2;
	setp.gt.f32 	%p4, %f3, %f1;
	selp.u32 	%r45, 1, 0, %p4;
	add.s32 	%r46, %r118, %r45;
	ld.global.f32 	%f4, [%rd8+-28];
	abs.f32 	%f5, %f4;
	setp.gt.f32 	%p5, %f5, %f1;
	selp.u32 	%r47, 1, 0, %p5;
	add.s32 	%r48, %r46, %r47;
	ld.global.f32 	%f6, [%rd8+-24];
	abs.f32 	%f7, %f6;
	setp.gt.f32 	%p6, %f7, %f1;
	selp.u32 	%r49, 1, 0, %p6;
	add.s32 	%r50, %r48, %r49;
	ld.global.f32 	%f8, [%rd8+-20];
	abs.f32 	%f9, %f8;
	setp.gt.f32 	%p7, %f9, %f1;
	selp.u32 	%r51, 1, 0, %p7;
	add.s32 	%r52, %r50, %r51;
	ld.global.f32 	%f10, [%rd8+-16];
	abs.f32 	%f11, %f10;
	setp.gt.f32 	%p8, %f11, %f1;
	selp.u32 	%r53, 1, 0, %p8;
	add.s32 	%r54, %r52, %r53;
	ld.global.f32 	%f12, [%rd8+-12];
	abs.f32 	%f13, %f12;
	setp.gt.f32 	%p9, %f13, %f1;
	selp.u32 	%r55, 1, 0, %p9;
	add.s32 	%r56, %r54, %r55;
	ld.global.f32 	%f14, [%rd8+-8];
	abs.f32 	%f15, %f14;
	setp.gt.f32 	%p10, %f15, %f1;
	selp.u32 	%r57, 1, 0, %p10;
	add.s32 	%r58, %r56, %r57;
	ld.global.f32 	%f16, [%rd8+-4];
	abs.f32 	%f17, %f16;
	setp.gt.f32 	%p11, %f17, %f1;
	selp.u32 	%r59, 1, 0, %p11;
	add.s32 	%r60, %r58, %r59;
	ld.global.f32 	%f18, [%rd8];
	abs.f32 	%f19, %f18;
	setp.gt.f32 	%p12, %f19, %f1;
	selp.u32 	%r61, 1, 0, %p12;
	add.s32 	%r62, %r60, %r61;
	ld.global.f32 	%f20, [%rd8+4];
	abs.f32 	%f21, %f20;
	setp.gt.f32 	%p13, %f21, %f1;
	selp.u32 	%r63, 1, 0, %p13;
	add.s32 	%r64, %r62, %r63;
	ld.global.f32 	%f22, [%rd8+8];
	abs.f32 	%f23, %f22;
	setp.gt.f32 	%p14, %f23, %f1;
	selp.u32 	%r65, 1, 0, %p14;
	add.s32 	%r66, %r64, %r65;
	ld.global.f32 	%f24, [%rd8+12];
	abs.f32 	%f25, %f24;
	setp.gt.f32 	%p15, %f25, %f1;
	selp.u32 	%r67, 1, 0, %p15;
	add.s32 	%r68, %r66, %r67;
	ld.global.f32 	%f26, [%rd8+16];
	abs.f32 	%f27, %f26;
	setp.gt.f32 	%p16, %f27, %f1;
	selp.u32 	%r69, 1, 0, %p16;
	add.s32 	%r70, %r68, %r69;
	ld.global.f32 	%f28, [%rd8+20];
	abs.f32 	%f29, %f28;
	setp.gt.f32 	%p17, %f29, %f1;
	selp.u32 	%r71, 1, 0, %p17;
	add.s32 	%r72, %r70, %r71;
	ld.global.f32 	%f30, [%rd8+24];
	abs.f32 	%f31, %f30;
	setp.gt.f32 	%p18, %f31, %f1;
	selp.u32 	%r73, 1, 0, %p18;
	add.s32 	%r74, %r72, %r73;
	ld.global.f32 	%f32, [%rd8+28];
	abs.f32 	%f33, %f32;
	setp.gt.f32 	%p19, %f33, %f1;
	selp.u32 	%r75, 1, 0, %p19;
	add.s32 	%r118, %r74, %r75;
	add.s32 	%r104, %r104, 16;
	add.s32 	%r103, %r103, 16;
	setp.ne.s32 	%p20, %r104, 0;
	@%p20 bra 	$L__BB2_4;
$L__BB2_5:
	setp.eq.s32 	%p21, %r3, 0;
	@%p21 bra 	$L__BB2_14;
	and.b32  	%r15, %r36, 7;
	setp.lt.u32 	%p22, %r3, 8;
	@%p22 bra 	$L__BB2_8;
	add.s32 	%r77, %r110, %r2;
	mul.wide.s32 	%rd9, %r77, 4;
	add.s64 	%rd10, %rd1, %rd9;
	ld.global.f32 	%f34, [%rd10];
	abs.f32 	%f35, %f34;
	setp.gt.f32 	%p23, %f35, %f1;
	selp.u32 	%r78, 1, 0, %p23;
	add.s32 	%r79, %r118, %r78;
	ld.global.f32 	%f36, [%rd10+4];
	abs.f32 	%f37, %f36;
	setp.gt.f32 	%p24, %f37, %f1;
	selp.u32 	%r80, 1, 0, %p24;
	add.s32 	%r81, %r79, %r80;
	ld.global.f32 	%f38, [%rd10+8];
	abs.f32 	%f39, %f38;
	setp.gt.f32 	%p25, %f39, %f1;
	selp.u32 	%r82, 1, 0, %p25;
	add.s32 	%r83, %r81, %r82;
	ld.global.f32 	%f40, [%rd10+12];
	abs.f32 	%f41, %f40;
	setp.gt.f32 	%p26, %f41, %f1;
	selp.u32 	%r84, 1, 0, %p26;
	add.s32 	%r85, %r83, %r84;
	ld.global.f32 	%f42, [%rd10+16];
	abs.f32 	%f43, %f42;
	setp.gt.f32 	%p27, %f43, %f1;
	selp.u32 	%r86, 1, 0, %p27;
	add.s32 	%r87, %r85, %r86;
	ld.global.f32 	%f44, [%rd10+20];
	abs.f32 	%f45, %f44;
	setp.gt.f32 	%p28, %f45, %f1;
	selp.u32 	%r88, 1, 0, %p28;
	add.s32 	%r89, %r87, %r88;
	ld.global.f32 	%f46, [%rd10+24];
	abs.f32 	%f47, %f46;
	setp.gt.f32 	%p29, %f47, %f1;
	selp.u32 	%r90, 1, 0, %p29;
	add.s32 	%r91, %r89, %r90;
	ld.global.f32 	%f48, [%rd10+28];
	abs.f32 	%f49, %f48;
	setp.gt.f32 	%p30, %f49, %f1;
	selp.u32 	%r92, 1, 0, %p30;
	add.s32 	%r118, %r91, %r92;
	add.s32 	%r110, %r110, 8;
$L__BB2_8:
	setp.eq.s32 	%p31, %r15, 0;
	@%p31 bra 	$L__BB2_14;
	and.b32  	%r21, %r36, 3;
	setp.lt.u32 	%p32, %r15, 4;
	@%p32 bra 	$L__BB2_11;
	add.s32 	%r94, %r110, %r2;
	mul.wide.s32 	%rd11, %r94, 4;
	add.s64 	%rd12, %rd1, %rd11;
	ld.global.f32 	%f50, [%rd12];
	abs.f32 	%f51, %f50;
	setp.gt.f32 	%p33, %f51, %f1;
	selp.u32 	%r95, 1, 0, %p33;
	add.s32 	%r96, %r118, %r95;
	ld.global.f32 	%f52, [%rd12+4];
	abs.f32 	%f53, %f52;
	setp.gt.f32 	%p34, %f53, %f1;
	selp.u32 	%r97, 1, 0, %p34;
	add.s32 	%r98, %r96, %r97;
	ld.global.f32 	%f54, [%rd12+8];
	abs.f32 	%f55, %f54;
	setp.gt.f32 	%p35, %f55, %f1;
	selp.u32 	%r99, 1, 0, %p35;
	add.s32 	%r100, %r98, %r99;
	ld.global.f32 	%f56, [%rd12+12];
	abs.f32 	%f57, %f56;
	setp.gt.f32 	%p36, %f57, %f1;
	selp.u32 	%r101, 1, 0, %p36;
	add.s32 	%r118, %r100, %r101;
	add.s32 	%r110, %r110, 4;
$L__BB2_11:
	setp.eq.s32 	%p37, %r21, 0;
	@%p37 bra 	$L__BB2_14;
	add.s32 	%r116, %r110, %r2;
	neg.s32 	%r115, %r21;
$L__BB2_13:
	.pragma "nounroll";
	mul.wide.s32 	%rd13, %r116, 4;
	add.s64 	%rd14, %rd1, %rd13;
	ld.global.f32 	%f58, [%rd14];
	abs.f32 	%f59, %f58;
	setp.gt.f32 	%p38, %f59, %f1;
	selp.u32 	%r102, 1, 0, %p38;
	add.s32 	%r118, %r118, %r102;
	add.s32 	%r116, %r116, 1;
	add.s32 	%r115, %r115, 1;
	setp.ne.s32 	%p39, %r115, 0;
	@%p39 bra 	$L__BB2_13;
$L__BB2_14:
	cvta.to.global.u64 	%rd15, %rd4;
	mul.wide.s32 	%rd16, %r1, 4;
	add.s64 	%rd17, %rd15, %rd16;
	st.global.u32 	[%rd17], %r118;
$L__BB2_15:
	ret;

}


// ===== COMPILED SASS (sm_100) =====

	.target	sm_100

	.elftype	@"ET_EXEC"


//--------------------- .note.nv.tkinfo           --------------------------
	.section	.note.nv.tkinfo,"",@"SHT_NOTE"
	.sectionflags	@"SHF_NOTE_NV_TKINFO"
	.tkinfo
        /*0018*/ 	.word	0x00000002
        /*0030*/ 	.string	""
        /*0030*/ 	.string	"ptxas"
        /*0030*/ 	.string	"Cuda compilation tools, release 13.0, V13.0.88"
        /*0030*/ 	.string	"Build cuda_13.0.r13.0/compiler.36424714_0"
        /*0030*/ 	.string	"-arch sm_100 -m 64 "



//--------------------- .note.nv.cuinfo           --------------------------
	.section	.note.nv.cuinfo,"",@"SHT_NOTE"
	.sectionflags	@"SHF_NOTE_NV_CUINFO"
        /*0018*/ 	.short	0x0002
        /*001a*/ 	.short	0x0064
        /*001c*/ 	.short	0x0082
	.zero		2


//--------------------- .nv.info                  --------------------------
	.section	.nv.info,"",@"SHT_CUDA_INFO"
	.align	4


	//----- nvinfo : EIATTR_REGCOUNT
	.align		4
        /*0000*/ 	.byte	0x04, 0x2f
        /*0002*/ 	.short	(.L_1 - .L_0)
	.align		4
.L_0:
        /*0004*/ 	.word	index@(_Z27elementwise_multiply_kernelPKfS0_Pfi)
        /*0008*/ 	.word	0x0000000c


	//----- nvinfo : EIATTR_FRAME_SIZE
	.align		4
.L_1:
        /*000c*/ 	.byte	0x04, 0x11
        /*000e*/ 	.short	(.L_3 - .L_2)
	.align		4
.L_2:
        /*0010*/ 	.word	index@(_Z27elementwise_multiply_kernelPKfS0_Pfi)
        /*0014*/ 	.word	0x00000000


	//----- nvinfo : EIATTR_REGCOUNT
	.align		4
.L_3:
        /*0018*/ 	.byte	0x04, 0x2f
        /*001a*/ 	.short	(.L_5 - .L_4)
	.align		4
.L_4:
        /*001c*/ 	.word	index@(_Z19nmf_update_W_kernelPfPKfS1_S1_iiif)
        /*0020*/ 	.word	0x0000001f


	//----- nvinfo : EIATTR_FRAME_SIZE
	.align		4
.L_5:
        /*0024*/ 	.byte	0x04, 0x11
        /*0026*/ 	.short	(.L_7 - .L_6)
	.align		4
.L_6:
        /*0028*/ 	.word	index@($__internal_0_$__cuda_sm3x_div_rn_noftz_f32_slowpath)
        /*002c*/ 	.word	0x00000000


	//----- nvinfo : EIATTR_FRAME_SIZE
	.align		4
.L_7:
        /*0030*/ 	.byte	0x04, 0x11
        /*0032*/ 	.short	(.L_9 - .L_8)
	.align		4
.L_8:
        /*0034*/ 	.word	index@(_Z19nmf_update_W_kernelPfPKfS1_S1_iiif)
        /*0038*/ 	.word	0x00000000


	//----- nvinfo : EIATTR_REGCOUNT
	.align		4
.L_9:
        /*003c*/ 	.byte	0x04, 0x2f
        /*003e*/ 	.short	(.L_11 - .L_10)
	.align		4
.L_10:
        /*0040*/ 	.word	index@(_Z24detect_pleiotropy_kernelPKfS0_Piii)
        /*0044*/ 	.word	0x0000001f


	//----- nvinfo : EIATTR_FRAME_SIZE
	.align		4
.L_11:
        /*0048*/ 	.byte	0x04, 0x11
        /*004a*/ 	.short	(.L_13 - .L_12)
	.align		4
.L_12:
        /*004c*/ 	.word	index@(_Z24detect_pleiotropy_kernelPKfS0_Piii)
        /*0050*/ 	.word	0x00000000


	//----- nvinfo : EIATTR_MIN_STACK_SIZE
	.align		4
.L_13:
        /*0054*/ 	.byte	0x04, 0x12
        /*0056*/ 	.short	(.L_15 - .L_14)
	.align		4
.L_14:
        /*0058*/ 	.word	index@(_Z24detect_pleiotropy_kernelPKfS0_Piii)
        /*005c*/ 	.word	0x00000000


	//----- nvinfo : EIATTR_MIN_STACK_SIZE
	.align		4
.L_15:
        /*0060*/ 	.byte	0x04, 0x12
        /*0062*/ 	.short	(.L_17 - .L_16)
	.align		4
.L_16:
        /*0064*/ 	.word	index@(_Z19nmf_update_W_kernelPfPKfS1_S1_iiif)
        /*0068*/ 	.word	0x00000000


	//----- nvinfo : EIATTR_MIN_STACK_SIZE
	.align		4
.L_17:
        /*006c*/ 	.byte	0x04, 0x12
        /*006e*/ 	.short	(.L_19 - .L_18)
	.align		4
.L_18:
        /*0070*/ 	.word	index@(_Z27elementwise_multiply_kernelPKfS0_Pfi)
        /*0074*/ 	.word	0x00000000
.L_19:


//--------------------- .nv.compat                --------------------------
	.section	.nv.compat,"",@"SHT_CUDA_COMPAT_INFO"
	.align	4
        /*0000*/ 	.byte	0x02, 0x09, 0x00, 0x00, 0x02, 0x02, 0x01, 0x00, 0x02, 0x05, 0x05, 0x00, 0x03, 0x07, 0x01, 0x01
        /*0010*/ 	.byte	0x02, 0x03, 0x00, 0x00, 0x02, 0x06, 0x01, 0x00, 0x04, 0x0b, 0x08, 0x00, 0x01, 0x00, 0x00, 0x00
        /*0020*/ 	.byte	0x00, 0x00, 0x00, 0x00


//--------------------- .nv.info._Z24detect_pleiotropy_kernelPKfS0_Piii --------------------------
	.section	.nv.info._Z24detect_pleiotropy_kernelPKfS0_Piii,"",@"SHT_CUDA_INFO"
	.sectionflags	@""
	.align	4


	//----- nvinfo : EIATTR_CUDA_API_VERSION
	.align		4
        /*0000*/ 	.byte	0x04, 0x37
        /*0002*/ 	.short	(.L_21 - .L_20)
.L_20:
        /*0004*/ 	.word	0x00000082


	//----- nvinfo : EIATTR_KPARAM_INFO
	.align		4
.L_21:
        /*0008*/ 	.byte	0x04, 0x17
        /*000a*/ 	.short	(.L_23 - .L_22)
.L_22:
        /*000c*/ 	.word	0x00000000
        /*0010*/ 	.short	0x0004
        /*0012*/ 	.short	0x001c
        /*0014*/ 	.byte	0x00, 0xf0, 0x11, 0x00


	//----- nvinfo : EIATTR_KPARAM_INFO
	.align		4
.L_23:
        /*0018*/ 	.byte	0x04, 0x17
        /*001a*/ 	.short	(.L_25 - .L_24)
.L_24:
        /*001c*/ 	.word	0x00000000
        /*0020*/ 	.short	0x0003
        /*0022*/ 	.short	0x0018
        /*0024*/ 	.byte	0x00, 0xf0, 0x11, 0x00


	//----- nvinfo : EIATTR_KPARAM_INFO
	.align		4
.L_25:
        /*0028*/ 	.byte	0x04, 0x17
        /*002a*/ 	.short	(.L_27 - .L_26)
.L_26:
        /*002c*/ 	.word	0x00000000
        /*0030*/ 	.short	0x0002
        /*0032*/ 	.short	0x0010
        /*0034*/ 	.byte	0x00, 0xf5, 0x21, 0x00


	//----- nvinfo : EIATTR_KPARAM_INFO
	.align		4
.L_27:
        /*0038*/ 	.byte	0x04, 0x17
        /*003a*/ 	.short	(.L_29 - .L_28)
.L_28:
        /*003c*/ 	.word	0x00000000
        /*0040*/ 	.short	0x0001
        /*0042*/ 	.short	0x0008
        /*0044*/ 	.byte	0x00, 0xf5, 0x21, 0x00


	//----- nvinfo : EIATTR_KPARAM_INFO
	.align		4
.L_29:
        /*0048*/ 	.byte	0x04, 0x17
        /*004a*/ 	.short	(.L_31 - .L_30)
.L_30:
        /*004c*/ 	.word	0x00000000
        /*0050*/ 	.short	0x0000
        /*0052*/ 	.short	0x0000
        /*0054*/ 	.byte	0x00, 0xf5, 0x21, 0x00


	//----- nvinfo : EIATTR_SPARSE_MMA_MASK
	.align		4
.L_31:
        /*0058*/ 	.byte	0x03, 0x50
        /*005a*/ 	.short	0x0000


	//----- nvinfo : EIATTR_MAXREG_COUNT
	.align		4
        /*005c*/ 	.byte	0x03, 0x1b
        /*005e*/ 	.short	0x00ff


	//----- nvinfo : EIATTR_MERCURY_ISA_VERSION
	.align		4
        /*0060*/ 	.byte	0x03, 0x5f
        /*0062*/ 	.short	0x0101


	//----- nvinfo : EIATTR_VRC_CTA_INIT_COUNT
	.align		4
        /*0064*/ 	.byte	0x02, 0x4a
	.zero		1
	.zero		1


	//----- nvinfo : EIATTR_EXIT_INSTR_OFFSETS
	.align		4
        /*0068*/ 	.byte	0x04, 0x1c
        /*006a*/ 	.short	(.L_33 - .L_32)


	//   ....[0]....
.L_32:
        /*006c*/ 	.word	0x00000070


	//   ....[1]....
        /*0070*/ 	.word	0x00000b70


	//----- nvinfo : EIATTR_CBANK_PARAM_SIZE
	.align		4
.L_33:
        /*0074*/ 	.byte	0x03, 0x19
        /*0076*/ 	.short	0x0020


	//----- nvinfo : EIATTR_PARAM_CBANK
	.align		4
        /*0078*/ 	.byte	0x04, 0x0a
        /*007a*/ 	.short	(.L_35 - .L_34)
	.align		4
.L_34:
        /*007c*/ 	.word	index@(.nv.constant0._Z24detect_pleiotropy_kernelPKfS0_Piii)
        /*0080*/ 	.short	0x0380
        /*0082*/ 	.short	0x0020


	//----- nvinfo : EIATTR_SW_WAR
	.align		4
.L_35:
        /*0084*/ 	.byte	0x04, 0x36
        /*0086*/ 	.short	(.L_37 - .L_36)
.L_36:
        /*0088*/ 	.word	0x00000008
.L_37:


//--------------------- .nv.info._Z19nmf_update_W_kernelPfPKfS1_S1_iiif --------------------------
	.section	.nv.info._Z19nmf_update_W_kernelPfPKfS1_S1_iiif,"",@"SHT_CUDA_INFO"
	.sectionflags	@""
	.align	4


	//----- nvinfo : EIATTR_CUDA_API_VERSION
	.align		4
        /*0000*/ 	.byte	0x04, 0x37
        /*0002*/ 	.short	(.L_39 - .L_38)
.L_38:
        /*0004*/ 	.word	0x00000082


	//----- nvinfo : EIATTR_KPARAM_INFO
	.align		4
.L_39:
        /*0008*/ 	.byte	0x04, 0x17
        /*000a*/ 	.short	(.L_41 - .L_40)
.L_40:
        /*000c*/ 	.word	0x00000000
        /*0010*/ 	.short	0x0007
        /*0012*/ 	.short	0x002c
        /*0014*/ 	.byte	0x00, 0xf0, 0x11, 0x00


	//----- nvinfo : EIATTR_KPARAM_INFO
	.align		4
.L_41:
        /*0018*/ 	.byte	0x04, 0x17
        /*001a*/ 	.short	(.L_43 - .L_42)
.L_42:
        /*001c*/ 	.word	0x00000000
        /*0020*/ 	.short	0x0006
        /*0022*/ 	.short	0x0028
        /*0024*/ 	.byte	0x00, 0xf0, 0x11, 0x00


	//----- nvinfo : EIATTR_KPARAM_INFO
	.align		4
.L_43:
        /*0028*/ 	.byte	0x04, 0x17
        /*002a*/ 	.short	(.L_45 - .L_44)
.L_44:
        /*002c*/ 	.word	0x00000000
        /*0030*/ 	.short	0x0005
        /*0032*/ 	.short	0x0024
        /*0034*/ 	.byte	0x00, 0xf0, 0x11, 0x00


	//----- nvinfo : EIATTR_KPARAM_INFO
	.align		4
.L_45:
        /*0038*/ 	.byte	0x04, 0x17
        /*003a*/ 	.short	(.L_47 - .L_46)
.L_46:
        /*003c*/ 	.word	0x00000000
        /*0040*/ 	.short	0x0004
        /*0042*/ 	.short	0x0020
        /*0044*/ 	.byte	0x00, 0xf0, 0x11, 0x00


	//----- nvinfo : EIATTR_KPARAM_INFO
	.align		4
.L_47:
        /*0048*/ 	.byte	0x04, 0x17
        /*004a*/ 	.short	(.L_49 - .L_48)
.L_48:
        /*004c*/ 	.word	0x00000000
        /*0050*/ 	.short	0x0003
        /*0052*/ 	.short	0x0018
        /*0054*/ 	.byte	0x00, 0xf5, 0x21, 0x00


	//----- nvinfo : EIATTR_KPARAM_INFO
	.align		4
.L_49:
        /*0058*/ 	.byte	0x04, 0x17
        /*005a*/ 	.short	(.L_51 - .L_50)
.L_50:
        /*005c*/ 	.word	0x00000000
        /*0060*/ 	.short	0x0002
        /*0062*/ 	.short	0x0010
        /*0064*/ 	.byte	0x00, 0xf5, 0x21, 0x00


	//----- nvinfo : EIATTR_KPARAM_INFO
	.align		4
.L_51:
        /*0068*/ 	.byte	0x04, 0x17
        /*006a*/ 	.short	(.L_53 - .L_52)
.L_52:
        /*006c*/ 	.word	0x00000000
        /*0070*/ 	.short	0x0001
        /*0072*/ 	.short	0x0008
        /*0074*/ 	.byte	0x00, 0xf5, 0x21, 0x00


	//----- nvinfo : EIATTR_KPARAM_INFO
	.align		4
.L_53:
        /*0078*/ 	.byte	0x04, 0x17
        /*007a*/ 	.short	(.L_55 - .L_54)
.L_54:
        /*007c*/ 	.word	0x00000000
        /*0080*/ 	.short	0x0000
        /*0082*/ 	.short	0x0000
        /*0084*/ 	.byte	0x00, 0xf5, 0x21, 0x00


	//----- nvinfo : EIATTR_SPARSE_MMA_MASK
	.align		4
.L_55:
        /*0088*/ 	.byte	0x03, 0x50
        /*008a*/ 	.short	0x0000


	//----- nvinfo : EIATTR_MAXREG_COUNT
	.align		4
        /*008c*/ 	.byte	0x03, 0x1b
        /*008e*/ 	.short	0x00ff


	//----- nvinfo : EIATTR_MERCURY_ISA_VERSION
	.align		4
        /*0090*/ 	.byte	0x03, 0x5f
        /*0092*/ 	.short	0x0101


	//----- nvinfo : EIATTR_VRC_CTA_INIT_COUNT
	.align		4
        /*0094*/ 	.byte	0x02, 0x4a
	.zero		1
	.zero		1


	//----- nvinfo : EIATTR_EXIT_INSTR_OFFSETS
	.align		4
        /*0098*/ 	.byte	0x04, 0x1c
        /*009a*/ 	.short	(.L_57 - .L_56)


	//   ....[0]....
.L_56:
        /*009c*/ 	.word	0x000000d0


	//   ....[1]....
        /*00a0*/ 	.word	0x00000cf0


	//----- nvinfo : EIATTR_CRS_STACK_SIZE
	.align		4
.L_57:
        /*00a4*/ 	.byte	0x04, 0x1e
        /*00a6*/ 	.short	(.L_59 - .L_58)
.L_58:
        /*00a8*/ 	.word	0x00000000


	//----- nvinfo : EIATTR_CBANK_PARAM_SIZE
	.align		4
.L_59:
        /*00ac*/ 	.byte	0x03, 0x19
        /*00ae*/ 	.short	0x0030


	//----- nvinfo : EIATTR_PARAM_CBANK
	.align		4
        /*00b0*/ 	.byte	0x04, 0x0a
        /*00b2*/ 	.short	(.L_61 - .L_60)
	.align		4
.L_60:
        /*00b4*/ 	.word	index@(.nv.constant0._Z19nmf_update_W_kernelPfPKfS1_S1_iiif)
        /*00b8*/ 	.short	0x0380
        /*00ba*/ 	.short	0x0030


	//----- nvinfo : EIATTR_SW_WAR
	.align		4
.L_61:
        /*00bc*/ 	.byte	0x04, 0x36
        /*00be*/ 	.short	(.L_63 - .L_62)
.L_62:
        /*00c0*/ 	.word	0x00000008
.L_63:


//--------------------- .nv.info._Z27elementwise_multiply_kernelPKfS0_Pfi --------------------------
	.section	.nv.info._Z27elementwise_multiply_kernelPKfS0_Pfi,"",@"SHT_CUDA_INFO"
	.sectionflags	@""
	.align	4


	//----- nvinfo : EIATTR_CUDA_API_VERSION
	.align		4
        /*0000*/ 	.byte	0x04, 0x37
        /*0002*/ 	.short	(.L_65 - .L_64)
.L_64:
        /*0004*/ 	.word	0x00000082


	//----- nvinfo : EIATTR_KPARAM_INFO
	.align		4
.L_65:
        /*0008*/ 	.byte	0x04, 0x17
        /*000a*/ 	.short	(.L_67 - .L_66)
.L_66:
        /*000c*/ 	.word	0x00000000
        /*0010*/ 	.short	0x0003
        /*0012*/ 	.short	0x0018
        /*0014*/ 	.byte	0x00, 0xf0, 0x11, 0x00


	//----- nvinfo : EIATTR_KPARAM_INFO
	.align		4
.L_67:
        /*0018*/ 	.byte	0x04, 0x17
        /*001a*/ 	.short	(.L_69 - .L_68)
.L_68:
        /*001c*/ 	.word	0x00000000
        /*0020*/ 	.short	0x0002
        /*0022*/ 	.short	0x0010
        /*0024*/ 	.byte	0x00, 0xf5, 0x21, 0x00


	//----- nvinfo : EIATTR_KPARAM_INFO
	.align		4
.L_69:
        /*0028*/ 	.byte	0x04, 0x17
        /*002a*/ 	.short	(.L_71 - .L_70)
.L_70:
        /*002c*/ 	.word	0x00000000
        /*0030*/ 	.short	0x0001
        /*0032*/ 	.short	0x0008
        /*0034*/ 	.byte	0x00, 0xf5, 0x21, 0x00


	//----- nvinfo : EIATTR_KPARAM_INFO
	.align		4
.L_71:
        /*0038*/ 	.byte	0x04, 0x17
        /*003a*/ 	.short	(.L_73 - .L_72)
.L_72:
        /*003c*/ 	.word	0x00000000
        /*0040*/ 	.short	0x0000
        /*0042*/ 	.short	0x0000
        /*0044*/ 	.byte	0x00, 0xf5, 0x21, 0x00


	//----- nvinfo : EIATTR_SPARSE_MMA_MASK
	.align		4
.L_73:
        /*0048*/ 	.byte	0x03, 0x50
        /*004a*/ 	.short	0x0000


	//----- nvinfo : EIATTR_MAXREG_COUNT
	.align		4
        /*004c*/ 	.byte	0x03, 0x1b
        /*004e*/ 	.short	0x00ff


	//----- nvinfo : EIATTR_MERCURY_ISA_VERSION
	.align		4
        /*0050*/ 	.byte	0x03, 0x5f
        /*0052*/ 	.short	0x0101


	//----- nvinfo : EIATTR_VRC_CTA_INIT_COUNT
	.align		4
        /*0054*/ 	.byte	0x02, 0x4a
	.zero		1
	.zero		1


	//----- nvinfo : EIATTR_EXIT_INSTR_OFFSETS
	.align		4
        /*0058*/ 	.byte	0x04, 0x1c
        /*005a*/ 	.short	(.L_75 - .L_74)


	//   ....[0]....
.L_74:
        /*005c*/ 	.word	0x00000070


	//   ....[1]....
        /*0060*/ 	.word	0x00000130


	//----- nvinfo : EIATTR_CBANK_PARAM_SIZE
	.align		4
.L_75:
        /*0064*/ 	.byte	0x03, 0x19
        /*0066*/ 	.short	0x001c


	//----- nvinfo : EIATTR_PARAM_CBANK
	.align		4
        /*0068*/ 	.byte	0x04, 0x0a
        /*006a*/ 	.short	(.L_77 - .L_76)
	.align		4
.L_76:
        /*006c*/ 	.word	index@(.nv.constant0._Z27elementwise_multiply_kernelPKfS0_Pfi)
        /*0070*/ 	.short	0x0380
        /*0072*/ 	.short	0x001c


	//----- nvinfo : EIATTR_SW_WAR
	.align		4
.L_77:
        /*0074*/ 	.byte	0x04, 0x36
        /*0076*/ 	.short	(.L_79 - .L_78)
.L_78:
        /*0078*/ 	.word	0x00000008
.L_79:


//--------------------- .nv.callgraph             --------------------------
	.section	.nv.callgraph,"",@"SHT_CUDA_CALLGRAPH"
	.align	4
	.sectionentsize	8
	.align		4
        /*0000*/ 	.word	0x00000000
	.align		4
        /*0004*/ 	.word	0xffffffff
	.align		4
        /*0008*/ 	.word	0x00000000
	.align		4
        /*000c*/ 	.word	0xfffffffe
	.align		4
        /*0010*/ 	.word	0x00000000
	.align		4
        /*0014*/ 	.word	0xfffffffd
	.align		4
        /*0018*/ 	.word	0x00000000
	.align		4
        /*001c*/ 	.word	0xfffffffc


//--------------------- .text._Z24detect_pleiotropy_kernelPKfS0_Piii --------------------------
	.section	.text._Z24detect_pleiotropy_kernelPKfS0_Piii,"ax",@progbits
	.align	128
        .global         _Z24detect_pleiotropy_kernelPKfS0_Piii
        .type           _Z24detect_pleiotropy_kernelPKfS0_Piii,@function
        .size           _Z24detect_pleiotropy_kernelPKfS0_Piii,(.L_x_28 - _Z24detect_pleiotropy_kernelPKfS0_Piii)
        .other          _Z24detect_pleiotropy_kernelPKfS0_Piii,@"STO_CUDA_ENTRY STV_DEFAULT"
_Z24detect_pleiotropy_kernelPKfS0_Piii:
.text._Z24detect_pleiotropy_kernelPKfS0_Piii:
[----:B------:R-:W-:Y:S01]  /*0000*/  LDC R1, c[0x0][0x37c] ;  /* 0x0000df00ff017b82 */ /* 0x000fe20000000800 */
[----:B------:R-:W0:Y:S07]  /*0010*/  S2R R3, SR_TID.X ;  /* 0x0000000000037919 */ /* 0x000e2e0000002100 */
[----:B------:R-:W0:Y:S01]  /*0020*/  S2UR UR4, SR_CTAID.X ;  /* 0x00000000000479c3 */ /* 0x000e220000002500 */
[----:B------:R-:W1:Y:S07]  /*0030*/  LDCU UR5, c[0x0][0x398] ;  /* 0x00007300ff0577ac */ /* 0x000e6e0008000800 */
[----:B------:R-:W0:Y:S02]  /*0040*/  LDC R0, c[0x0][0x360] ;  /* 0x0000d800ff007b82 */ /* 0x000e240000000800 */
[----:B0-----:R-:W-:-:S05]  /*0050*/  IMAD R0, R0, UR4, R3 ;  /* 0x0000000400007c24 */ /* 0x001fca000f8e0203 */
[----:B-1----:R-:W-:-:S13]  /*0060*/  ISETP.GE.AND P0, PT, R0, UR5, PT ;  /* 0x0000000500007c0c */ /* 0x002fda000bf06270 */
[----:B------:R-:W-:Y:S05]  /*0070*/  @P0 EXIT ;  /* 0x000000000000094d */ /* 0x000fea0003800000 */
[----:B------:R-:W0:Y:S01]  /*0080*/  LDCU UR7, c[0x0][0x39c] ;  /* 0x00007380ff0777ac */ /* 0x000e220008000800 */
[----:B------:R-:W-:Y:S01]  /*0090*/  IMAD.MOV.U32 R2, RZ, RZ, RZ ;  /* 0x000000ffff027224 */ /* 0x000fe200078e00ff */
[----:B------:R-:W1:Y:S01]  /*00a0*/  LDCU.64 UR12, c[0x0][0x358] ;  /* 0x00006b00ff0c77ac */ /* 0x000e620008000a00 */
[----:B0-----:R-:W-:-:S09]  /*00b0*/  UISETP.GE.AND UP0, UPT, UR7, 0x1, UPT ;  /* 0x000000010700788c */ /* 0x001fd2000bf06270 */
[----:B-1----:R-:W-:Y:S05]  /*00c0*/  BRA.U !UP0, `(.L_x_0) ;  /* 0x00000009089c7547 */ /* 0x002fea000b800000 */
[----:B------:R-:W0:Y:S02]  /*00d0*/  LDC.64 R6, c[0x0][0x388] ;  /* 0x0000e200ff067b82 */ /* 0x000e240000000a00 */
[----:B0-----:R0:W5:Y:S01]  /*00e0*/  LDG.E R3, desc[UR12][R6.64] ;  /* 0x0000000c06037981 */ /* 0x001162000c1e1900 */
[----:B------:R-:W-:Y:S02]  /*00f0*/  UISETP.GE.U32.AND UP1, UPT, UR7, 0x10, UPT ;  /* 0x000000100700788c */ /* 0x000fe4000bf26070 */
[----:B------:R-:W-:Y:S01]  /*0100*/  IMAD R4, R0, UR7, RZ ;  /* 0x0000000700047c24 */ /* 0x000fe2000f8e02ff */
[----:B------:R-:W-:Y:S01]  /*0110*/  ULOP3.LUT UR10, UR7, 0xf, URZ, 0xc0, !UPT ;  /* 0x0000000f070a7892 */ /* 0x000fe2000f8ec0ff */
[----:B------:R-:W-:Y:S01]  /*0120*/  IMAD.MOV.U32 R2, RZ, RZ, RZ ;  /* 0x000000ffff027224 */ /* 0x000fe200078e00ff */
[----:B------:R-:W-:Y:S02]  /*0130*/  UMOV UR4, URZ ;  /* 0x000000ff00047c82 */ /* 0x000fe40008000000 */
[----:B------:R-:W-:-:S02]  /*0140*/  UISETP.NE.AND UP0, UPT, UR10, URZ, UPT ;  /* 0x000000ff0a00728c */ /* 0x000fc4000bf05270 */
[----:B0-----:R-:W-:Y:S09]  /*0150*/  BRA.U !UP1, `(.L_x_1) ;  /* 0x0000000509387547 */ /* 0x001ff2000b800000 */
[----:B------:R-:W0:Y:S01]  /*0160*/  LDCU.64 UR8, c[0x0][0x380] ;  /* 0x00007000ff0877ac */ /* 0x000e220008000a00 */
[----:B------:R-:W-:Y:S02]  /*0170*/  HFMA2 R2, -RZ, RZ, 0, 0 ;  /* 0x00000000ff027431 */ /* 0x000fe400000001ff */
[----:B------:R-:W-:Y:S01]  /*0180*/  IMAD.MOV.U32 R5, RZ, RZ, R4 ;  /* 0x000000ffff057224 */ /* 0x000fe200078e0004 */
[----:B------:R-:W-:Y:S02]  /*0190*/  ULOP3.LUT UR4, UR7, 0x7ffffff0, URZ, 0xc0, !UPT ;  /* 0x7ffffff007047892 */ /* 0x000fe4000f8ec0ff */
[----:B0-----:R-:W-:Y:S02]  /*01a0*/  UIADD3 UR5, UP1, UPT, UR8, 0x20, URZ ;  /* 0x0000002008057890 */ /* 0x001fe4000ff3e0ff */
[----:B------:R-:W-:Y:S02]  /*01b0*/  UIADD3 UR8, UPT, UPT, -UR4, URZ, URZ ;  /* 0x000000ff04087290 */ /* 0x000fe4000fffe1ff */
[----:B------:R-:W-:-:S12]  /*01c0*/  UIADD3.X UR6, UPT, UPT, URZ, UR9, URZ, UP1, !UPT ;  /* 0x00000009ff067290 */ /* 0x000fd80008ffe4ff */
.L_x_2:
[----:B------:R-:W-:Y:S01]  /*01d0*/  MOV R7, UR6 ;  /* 0x0000000600077c02 */ /* 0x000fe20008000f00 */
[----:B------:R-:W-:-:S04]  /*01e0*/  IMAD.U32 R6, RZ, RZ, UR5 ;  /* 0x00000005ff067e24 */ /* 0x000fc8000f8e00ff */
[----:B------:R-:W-:-:S05]  /*01f0*/  IMAD.WIDE R6, R5, 0x4, R6 ;  /* 0x0000000405067825 */ /* 0x000fca00078e0206 */
[----:B------:R-:W2:Y:S04]  /*0200*/  LDG.E R24, desc[UR12][R6.64+-0x20] ;  /* 0xffffe00c06187981 */ /* 0x000ea8000c1e1900 */
[----:B------:R-:W3:Y:S04]  /*0210*/  LDG.E R26, desc[UR12][R6.64+-0x1c] ;  /* 0xffffe40c061a7981 */ /* 0x000ee8000c1e1900 */
[----:B------:R-:W4:Y:S04]  /*0220*/  LDG.E R28, desc[UR12][R6.64+-0x18] ;  /* 0xffffe80c061c7981 */ /* 0x000f28000c1e1900 */
        /* <DEDUP_REMOVED lines=12> */
[----:B------:R0:W4:Y:S01]  /*02f0*/  LDG.E R22, desc[UR12][R6.64+0x1c] ;  /* 0x00001c0c06167981 */ /* 0x000122000c1e1900 */
[----:B------:R-:W-:Y:S01]  /*0300*/  VIADD R9, R2, 0x1 ;  /* 0x0000000102097836 */ /* 0x000fe20000000000 */
[----:B------:R-:W-:Y:S01]  /*0310*/  UIADD3 UR8, UPT, UPT, UR8, 0x10, URZ ;  /* 0x0000001008087890 */ /* 0x000fe2000fffe0ff */
[----:B------:R-:W-:-:S03]  /*0320*/  VIADD R5, R5, 0x10 ;  /* 0x0000001005057836 */ /* 0x000fc60000000000 */
[----:B------:R-:W-:Y:S01]  /*0330*/  UISETP.NE.AND UP1, UPT, UR8, URZ, UPT ;  /* 0x000000ff0800728c */ /* 0x000fe2000bf25270 */
[-C--:B--2--5:R-:W-:Y:S02]  /*0340*/  FSETP.GT.AND P1, PT, |R24|, R3.reuse, PT ;  /* 0x000000031800720b */ /* 0x0a4fe40003f24200 */
[----:B---3--:R-:W-:-:S11]  /*0350*/  FSETP.GT.AND P0, PT, |R26|, R3, PT ;  /* 0x000000031a00720b */ /* 0x008fd60003f04200 */
[----:B------:R-:W-:Y:S01]  /*0360*/  @!P1 IMAD.MOV R9, RZ, RZ, R2 ;  /* 0x000000ffff099224 */ /* 0x000fe200078e0202 */
[----:B----4-:R-:W-:-:S04]  /*0370*/  FSETP.GT.AND P1, PT, |R28|, R3, PT ;  /* 0x000000031c00720b */ /* 0x010fc80003f24200 */
[----:B------:R-:W-:Y:S01]  /*0380*/  IADD3 R2, PT, PT, R9, 0x1, RZ ;  /* 0x0000000109027810 */ /* 0x000fe20007ffe0ff */
[----:B------:R-:W-:Y:S01]  /*0390*/  @!P0 IMAD.MOV R2, RZ, RZ, R9 ;  /* 0x000000ffff028224 */ /* 0x000fe200078e0209 */
[----:B------:R-:W-:-:S03]  /*03a0*/  FSETP.GT.AND P0, PT, |R11|, R3, PT ;  /* 0x000000030b00720b */ /* 0x000fc60003f04200 */
[----:B------:R-:W-:-:S04]  /*03b0*/  VIADD R9, R2, 0x1 ;  /* 0x0000000102097836 */ /* 0x000fc80000000000 */
[----:B------:R-:W-:Y:S02]  /*03c0*/  @!P1 IADD3 R9, PT, PT, R2, RZ, RZ ;  /* 0x000000ff02099210 */ /* 0x000fe40007ffe0ff */
[----:B------:R-:W-:-:S03]  /*03d0*/  FSETP.GT.AND P1, PT, |R13|, R3, PT ;  /* 0x000000030d00720b */ /* 0x000fc60003f24200 */
[----:B------:R-:W-:Y:S02]  /*03e0*/  VIADD R2, R9, 0x1 ;  /* 0x0000000109027836 */ /* 0x000fe40000000000 */
[----:B------:R-:W-:Y:S01]  /*03f0*/  @!P0 IMAD.MOV R2, RZ, RZ, R9 ;  /* 0x000000ffff028224 */ /* 0x000fe200078e0209 */
[----:B------:R-:W-:-:S04]  /*0400*/  FSETP.GT.AND P0, PT, |R15|, R3, PT ;  /* 0x000000030f00720b */ /* 0x000fc80003f04200 */
[----:B0-----:R-:W-:-:S03]  /*0410*/  IADD3 R6, PT, PT, R2, 0x1, RZ ;  /* 0x0000000102067810 */ /* 0x001fc60007ffe0ff */
[----:B------:R-:W-:Y:S01]  /*0420*/  @!P1 IMAD.MOV R6, RZ, RZ, R2 ;  /* 0x000000ffff069224 */ /* 0x000fe200078e0202 */
[----:B------:R-:W-:-:S03]  /*0430*/  FSETP.GT.AND P1, PT, |R17|, R3, PT ;  /* 0x000000031100720b */ /* 0x000fc60003f24200 */
[C---:B------:R-:W-:Y:S02]  /*0440*/  VIADD R2, R6.reuse, 0x1 ;  /* 0x0000000106027836 */ /* 0x040fe40000000000 */
[----:B------:R-:W-:Y:S02]  /*0450*/  @!P0 IADD3 R2, PT, PT, R6, RZ, RZ ;  /* 0x000000ff06028210 */ /* 0x000fe40007ffe0ff */
[----:B------:R-:W-:-:S03]  /*0460*/  FSETP.GT.AND P0, PT, |R19|, R3, PT ;  /* 0x000000031300720b */ /* 0x000fc60003f04200 */
[----:B------:R-:W-:-:S03]  /*0470*/  VIADD R6, R2, 0x1 ;  /* 0x0000000102067836 */ /* 0x000fc60000000000 */
[----:B------:R-:W-:Y:S01]  /*0480*/  @!P1 IMAD.MOV R6, RZ, RZ, R2 ;  /* 0x000000ffff069224 */ /* 0x000fe200078e0202 */
[----:B------:R-:W-:-:S04]  /*0490*/  FSETP.GT.AND P1, PT, |R20|, R3, PT ;  /* 0x000000031400720b */ /* 0x000fc80003f24200 */
[----:B------:R-:W-:Y:S02]  /*04a0*/  IADD3 R2, PT, PT, R6, 0x1, RZ ;  /* 0x0000000106027810 */ /* 0x000fe40007ffe0ff */
[----:B------:R-:W-:Y:S01]  /*04b0*/  @!P0 IMAD.MOV R2, RZ, RZ, R6 ;  /* 0x000000ffff028224 */ /* 0x000fe200078e0206 */
[----:B------:R-:W-:-:S03]  /*04c0*/  FSETP.GT.AND P0, PT, |R18|, R3, PT ;  /* 0x000000031200720b */ /* 0x000fc60003f04200 */
[----:B------:R-:W-:-:S03]  /*04d0*/  VIADD R6, R2, 0x1 ;  /* 0x0000000102067836 */ /* 0x000fc60000000000 */
[----:B------:R-:W-:Y:S02]  /*04e0*/  @!P1 IADD3 R6, PT, PT, R2, RZ, RZ ;  /* 0x000000ff02069210 */ /* 0x000fe40007ffe0ff */
[----:B------:R-:W-:-:S03]  /*04f0*/  FSETP.GT.AND P1, PT, |R16|, R3, PT ;  /* 0x000000031000720b */ /* 0x000fc60003f24200 */
[----:B------:R-:W-:Y:S02]  /*0500*/  VIADD R2, R6, 0x1 ;  /* 0x0000000106027836 */ /* 0x000fe40000000000 */
[----:B------:R-:W-:Y:S01]  /*0510*/  @!P0 IMAD.MOV R2, RZ, RZ, R6 ;  /* 0x000000ffff028224 */ /* 0x000fe200078e0206 */
[----:B------:R-:W-:-:S04]  /*0520*/  FSETP.GT.AND P0, PT, |R14|, R3, PT ;  /* 0x000000030e00720b */ /* 0x000fc80003f04200 */
[----:B------:R-:W-:-:S03]  /*0530*/  IADD3 R6, PT, PT, R2, 0x1, RZ ;  /* 0x0000000102067810 */ /* 0x000fc60007ffe0ff */
        /* <DEDUP_REMOVED lines=12> */
[----:B------:R-:W-:-:S05]  /*0600*/  @!P1 IADD3 R6, PT, PT, R2, RZ, RZ ;  /* 0x000000ff02069210 */ /* 0x000fca0007ffe0ff */
[C---:B------:R-:W-:Y:S02]  /*0610*/  VIADD R2, R6.reuse, 0x1 ;  /* 0x0000000106027836 */ /* 0x040fe40000000000 */
[----:B------:R-:W-:Y:S01]  /*0620*/  @!P0 IADD3 R2, PT, PT, R6, RZ, RZ ;  /* 0x000000ff06028210 */ /* 0x000fe20007ffe0ff */
[----:B------:R-:W-:Y:S06]  /*0630*/  BRA.U UP1, `(.L_x_2) ;  /* 0xfffffff901e47547 */ /* 0x000fec000b83ffff */
.L_x_1:
[----:B------:R-:W-:Y:S05]  /*0640*/  BRA.U !UP0, `(.L_x_0) ;  /* 0x00000005083c7547 */ /* 0x000fea000b800000 */
[----:B------:R-:W-:Y:S02]  /*0650*/  UISETP.GE.U32.AND UP0, UPT, UR10, 0x8, UPT ;  /* 0x000000080a00788c */ /* 0x000fe4000bf06070 */
[----:B------:R-:W-:-:S04]  /*0660*/  ULOP3.LUT UR6, UR7, 0x7, URZ, 0xc0, !UPT ;  /* 0x0000000707067892 */ /* 0x000fc8000f8ec0ff */
[----:B------:R-:W-:-:S03]  /*0670*/  UISETP.NE.AND UP1, UPT, UR6, URZ, UPT ;  /* 0x000000ff0600728c */ /* 0x000fc6000bf25270 */
[----:B------:R-:W-:Y:S08]  /*0680*/  BRA.U !UP0, `(.L_x_3) ;  /* 0x0000000108907547 */ /* 0x000ff0000b800000 */
[----:B------:R-:W0:Y:S01]  /*0690*/  LDC.64 R6, c[0x0][0x380] ;  /* 0x0000e000ff067b82 */ /* 0x000e220000000a00 */
[----:B------:R-:W-:-:S04]  /*06a0*/  VIADD R5, R4, UR4 ;  /* 0x0000000404057c36 */ /* 0x000fc80008000000 */
[----:B0-----:R-:W-:-:S05]  /*06b0*/  IMAD.WIDE R6, R5, 0x4, R6 ;  /* 0x0000000405067825 */ /* 0x001fca00078e0206 */
[----:B------:R-:W2:Y:S04]  /*06c0*/  LDG.E R8, desc[UR12][R6.64] ;  /* 0x0000000c06087981 */ /* 0x000ea8000c1e1900 */
[----:B------:R-:W3:Y:S04]  /*06d0*/  LDG.E R10, desc[UR12][R6.64+0x4] ;  /* 0x0000040c060a7981 */ /* 0x000ee8000c1e1900 */
[----:B------:R-:W4:Y:S04]  /*06e0*/  LDG.E R12, desc[UR12][R6.64+0x8] ;  /* 0x0000080c060c7981 */ /* 0x000f28000c1e1900 */
[----:B------:R-:W4:Y:S04]  /*06f0*/  LDG.E R14, desc[UR12][R6.64+0xc] ;  /* 0x00000c0c060e7981 */ /* 0x000f28000c1e1900 */
[----:B------:R-:W4:Y:S04]  /*0700*/  LDG.E R16, desc[UR12][R6.64+0x10] ;  /* 0x0000100c06107981 */ /* 0x000f28000c1e1900 */
[----:B------:R-:W4:Y:S04]  /*0710*/  LDG.E R18, desc[UR12][R6.64+0x14] ;  /* 0x0000140c06127981 */ /* 0x000f28000c1e1900 */
[----:B------:R-:W4:Y:S04]  /*0720*/  LDG.E R20, desc[UR12][R6.64+0x18] ;  /* 0x0000180c06147981 */ /* 0x000f28000c1e1900 */
[----:B------:R-:W4:Y:S01]  /*0730*/  LDG.E R22, desc[UR12][R6.64+0x1c] ;  /* 0x00001c0c06167981 */ /* 0x000f22000c1e1900 */
[----:B------:R-:W-:Y:S01]  /*0740*/  VIADD R5, R2, 0x1 ;  /* 0x0000000102057836 */ /* 0x000fe20000000000 */
[----:B------:R-:W-:Y:S01]  /*0750*/  UIADD3 UR4, UPT, UPT, UR4, 0x8, URZ ;  /* 0x0000000804047890 */ /* 0x000fe2000fffe0ff */
[----:B--2--5:R-:W-:-:S02]  /*0760*/  FSETP.GT.AND P1, PT, |R8|, R3, PT ;  /* 0x000000030800720b */ /* 0x024fc40003f24200 */
[----:B---3--:R-:W-:-:S11]  /*0770*/  FSETP.GT.AND P0, PT, |R10|, R3, PT ;  /* 0x000000030a00720b */ /* 0x008fd60003f04200 */
[----:B------:R-:W-:Y:S02]  /*0780*/  @!P1 IADD3 R5, PT, PT, R2, RZ, RZ ;  /* 0x000000ff02059210 */ /* 0x000fe40007ffe0ff */
[----:B----4-:R-:W-:-:S03]  /*0790*/  FSETP.GT.AND P1, PT, |R12|, R3, PT ;  /* 0x000000030c00720b */ /* 0x010fc60003f24200 */
        /* <DEDUP_REMOVED lines=17> */
[----:B------:R-:W-:Y:S02]  /*08b0*/  VIADD R2, R5, 0x1 ;  /* 0x0000000105027836 */ /* 0x000fe40000000000 */
[----:B------:R-:W-:-:S07]  /*08c0*/  @!P0 IMAD.MOV R2, RZ, RZ, R5 ;  /* 0x000000ffff028224 */ /* 0x000fce00078e0205 */
.L_x_3:
[----:B------:R-:W-:Y:S05]  /*08d0*/  BRA.U !UP1, `(.L_x_0) ;  /* 0x0000000109987547 */ /* 0x000fea000b800000 */
[----:B------:R-:W-:Y:S02]  /*08e0*/  UISETP.GE.U32.AND UP0, UPT, UR6, 0x4, UPT ;  /* 0x000000040600788c */ /* 0x000fe4000bf06070 */
[----:B------:R-:W-:-:S04]  /*08f0*/  ULOP3.LUT UR5, UR7, 0x3, URZ, 0xc0, !UPT ;  /* 0x0000000307057892 */ /* 0x000fc8000f8ec0ff */
[----:B------:R-:W-:-:S03]  /*0900*/  UISETP.NE.AND UP1, UPT, UR5, URZ, UPT ;  /* 0x000000ff0500728c */ /* 0x000fc6000bf25270 */
[----:B------:R-:W-:Y:S08]  /*0910*/  BRA.U !UP0, `(.L_x_4) ;  /* 0x0000000108507547 */ /* 0x000ff0000b800000 */
[----:B------:R-:W0:Y:S01]  /*0920*/  LDC.64 R6, c[0x0][0x380] ;  /* 0x0000e000ff067b82 */ /* 0x000e220000000a00 */
[----:B------:R-:W-:-:S05]  /*0930*/  IADD3 R5, PT, PT, R4, UR4, RZ ;  /* 0x0000000404057c10 */ /* 0x000fca000fffe0ff */
[----:B0-----:R-:W-:-:S05]  /*0940*/  IMAD.WIDE R6, R5, 0x4, R6 ;  /* 0x0000000405067825 */ /* 0x001fca00078e0206 */
[----:B------:R-:W2:Y:S04]  /*0950*/  LDG.E R8, desc[UR12][R6.64] ;  /* 0x0000000c06087981 */ /* 0x000ea8000c1e1900 */
[----:B------:R-:W3:Y:S04]  /*0960*/  LDG.E R10, desc[UR12][R6.64+0x4] ;  /* 0x0000040c060a7981 */ /* 0x000ee8000c1e1900 */
[----:B------:R-:W4:Y:S04]  /*0970*/  LDG.E R12, desc[UR12][R6.64+0x8] ;  /* 0x0000080c060c7981 */ /* 0x000f28000c1e1900 */
[----:B------:R-:W4:Y:S01]  /*0980*/  LDG.E R14, desc[UR12][R6.64+0xc] ;  /* 0x00000c0c060e7981 */ /* 0x000f22000c1e1900 */
[----:B------:R-:W-:Y:S01]  /*0990*/  VIADD R5, R2, 0x1 ;  /* 0x0000000102057836 */ /* 0x000fe20000000000 */
[----:B------:R-:W-:Y:S01]  /*09a0*/  UIADD3 UR4, UPT, UPT, UR4, 0x4, URZ ;  /* 0x0000000404047890 */ /* 0x000fe2000fffe0ff */
[----:B--2--5:R-:W-:-:S02]  /*09b0*/  FSETP.GT.AND P1, PT, |R8|, R3, PT ;  /* 0x000000030800720b */ /* 0x024fc40003f24200 */
[----:B---3--:R-:W-:-:S11]  /*09c0*/  FSETP.GT.AND P0, PT, |R10|, R3, PT ;  /* 0x000000030a00720b */ /* 0x008fd60003f04200 */
[----:B------:R-:W-:Y:S01]  /*09d0*/  @!P1 IMAD.MOV R5, RZ, RZ, R2 ;  /* 0x000000ffff059224 */ /* 0x000fe200078e0202 */
[----:B----4-:R-:W-:-:S04]  /*09e0*/  FSETP.GT.AND P1, PT, |R12|, R3, PT ;  /* 0x000000030c00720b */ /* 0x010fc80003f24200 */
[----:B------:R-:W-:Y:S01]  /*09f0*/  IADD3 R2, PT, PT, R5, 0x1, RZ ;  /* 0x0000000105027810 */ /* 0x000fe20007ffe0ff */
[----:B------:R-:W-:Y:S01]  /*0a00*/  @!P0 IMAD.MOV R2, RZ, RZ, R5 ;  /* 0x000000ffff028224 */ /* 0x000fe200078e0205 */
[----:B------:R-:W-:-:S04]  /*0a10*/  FSETP.GT.AND P0, PT, |R14|, R3, PT ;  /* 0x000000030e00720b */ /* 0x000fc80003f04200 */
[----:B------:R-:W-:-:S03]  /*0a20*/  IADD3 R5, PT, PT, R2, 0x1, RZ ;  /* 0x0000000102057810 */ /* 0x000fc60007ffe0ff */
[----:B------:R-:W-:-:S05]  /*0a30*/  @!P1 IMAD.MOV R5, RZ, RZ, R2 ;  /* 0x000000ffff059224 */ /* 0x000fca00078e0202 */
[----:B------:R-:W-:Y:S01]  /*0a40*/  IADD3 R2, PT, PT, R5, 0x1, RZ ;  /* 0x0000000105027810 */ /* 0x000fe20007ffe0ff */
[----:B------:R-:W-:-:S07]  /*0a50*/  @!P0 IMAD.MOV R2, RZ, RZ, R5 ;  /* 0x000000ffff028224 */ /* 0x000fce00078e0205 */
.L_x_4:
[----:B------:R-:W-:Y:S05]  /*0a60*/  BRA.U !UP1, `(.L_x_0) ;  /* 0x0000000109347547 */ /* 0x000fea000b800000 */
[----:B------:R-:W0:Y:S01]  /*0a70*/  LDC.64 R6, c[0x0][0x380] ;  /* 0x0000e000ff067b82 */ /* 0x000e220000000a00 */
[----:B------:R-:W-:Y:S01]  /*0a80*/  IADD3 R9, PT, PT, R4, UR4, RZ ;  /* 0x0000000404097c10 */ /* 0x000fe2000fffe0ff */
[----:B------:R-:W-:-:S12]  /*0a90*/  UIADD3 UR5, UPT, UPT, -UR5, URZ, URZ ;  /* 0x000000ff05057290 */ /* 0x000fd8000fffe1ff */
.L_x_5:
[----:B0-----:R-:W-:-:S06]  /*0aa0*/  IMAD.WIDE R4, R9, 0x4, R6 ;  /* 0x0000000409047825 */ /* 0x001fcc00078e0206 */
[----:B------:R-:W2:Y:S01]  /*0ab0*/  LDG.E R4, desc[UR12][R4.64] ;  /* 0x0000000c04047981 */ /* 0x000ea2000c1e1900 */
[----:B------:R-:W-:Y:S01]  /*0ac0*/  UIADD3 UR5, UPT, UPT, UR5, 0x1, URZ ;  /* 0x0000000105057890 */ /* 0x000fe2000fffe0ff */
[----:B------:R-:W-:Y:S02]  /*0ad0*/  VIADD R8, R2, 0x1 ;  /* 0x0000000102087836 */ /* 0x000fe40000000000 */
[----:B------:R-:W-:Y:S01]  /*0ae0*/  VIADD R9, R9, 0x1 ;  /* 0x0000000109097836 */ /* 0x000fe20000000000 */
[----:B------:R-:W-:Y:S01]  /*0af0*/  UISETP.NE.AND UP0, UPT, UR5, URZ, UPT ;  /* 0x000000ff0500728c */ /* 0x000fe2000bf05270 */
[----:B--2--5:R-:W-:-:S13]  /*0b00*/  FSETP.GT.AND P0, PT, |R4|, R3, PT ;  /* 0x000000030400720b */ /* 0x024fda0003f04200 */
[----:B------:R-:W-:-:S04]  /*0b10*/  @!P0 IADD3 R8, PT, PT, R2, RZ, RZ ;  /* 0x000000ff02088210 */ /* 0x000fc80007ffe0ff */
[----:B------:R-:W-:Y:S01]  /*0b20*/  MOV R2, R8 ;  /* 0x0000000800027202 */ /* 0x000fe20000000f00 */
[----:B------:R-:W-:Y:S06]  /*0b30*/  BRA.U UP0, `(.L_x_5) ;  /* 0xfffffffd00d87547 */ /* 0x000fec000b83ffff */
.L_x_0:
[----:B------:R-:W0:Y:S02]  /*0b40*/  LDC.64 R4, c[0x0][0x390] ;  /* 0x0000e400ff047b82 */ /* 0x000e240000000a00 */
[----:B0-----:R-:W-:-:S05]  /*0b50*/  IMAD.WIDE R4, R0, 0x4, R4 ;  /* 0x0000000400047825 */ /* 0x001fca00078e0204 */
[----:B------:R-:W-:Y:S01]  /*0b60*/  STG.E desc[UR12][R4.64], R2 ;  /* 0x0000000204007986 */ /* 0x000fe2000c10190c */
[----:B------:R-:W-:Y:S05]  /*0b70*/  EXIT ;  /* 0x000000000000794d */ /* 0x000fea0003800000 */
.L_x_6:
[----:B------:R-:W-:-:S00]  /*0b80*/  BRA `(.L_x_6) ;  /* 0xfffffffc00fc7947 */ /* 0x000fc0000383ffff */
[----:B------:R-:W-:-:S00]  /*0b90*/  NOP ;  /* 0x0000000000007918 */ /* 0x000fc00000000000 */
        /* <DEDUP_REMOVED lines=14> */
.L_x_28:


//--------------------- .text._Z19nmf_update_W_kernelPfPKfS1_S1_iiif --------------------------
	.section	.text._Z19nmf_update_W_kernelPfPKfS1_S1_iiif,"ax",@progbits
	.align	128
        .global         _Z19nmf_update_W_kernelPfPKfS1_S1_iiif
        .type           _Z19nmf_update_W_kernelPfPKfS1_S1_iiif,@function
        .size           _Z19nmf_update_W_kernelPfPKfS1_S1_iiif,(.L_x_27 - _Z19nmf_update_W_kernelPfPKfS1_S1_iiif)
        .other          _Z19nmf_update_W_kernelPfPKfS1_S1_iiif,@"STO_CUDA_ENTRY STV_DEFAULT"
_Z19nmf_update_W_kernelPfPKfS1_S1_iiif:
.text._Z19nmf_update_W_kernelPfPKfS1_S1_iiif:
[----:B------:R-:W-:Y:S01]  /*0000*/  LDC R1, c[0x0][0x37c] ;  /* 0x0000df00ff017b82 */ /* 0x000fe20000000800 */
[----:B------:R-:W0:Y:S07]  /*0010*/  S2R R3, SR_TID.X ;  /* 0x0000000000037919 */ /* 0x000e2e0000002100 */
[----:B------:R-:W1:Y:S01]  /*0020*/  LDC R9, c[0x0][0x364] ;  /* 0x0000d900ff097b82 */ /* 0x000e620000000800 */
[----:B------:R-:W2:Y:S01]  /*0030*/  LDCU UR6, c[0x0][0x3a8] ;  /* 0x00007500ff0677ac */ /* 0x000ea20008000800 */
[----:B------:R-:W1:Y:S01]  /*0040*/  S2R R0, SR_TID.Y ;  /* 0x0000000000007919 */ /* 0x000e620000002200 */
[----:B------:R-:W3:Y:S05]  /*0050*/  LDCU UR7, c[0x0][0x3a0] ;  /* 0x00007400ff0777ac */ /* 0x000eea0008000800 */
[----:B------:R-:W0:Y:S08]  /*0060*/  S2UR UR5, SR_CTAID.X ;  /* 0x00000000000579c3 */ /* 0x000e300000002500 */
[----:B------:R-:W0:Y:S08]  /*0070*/  LDC R8, c[0x0][0x360] ;  /* 0x0000d800ff087b82 */ /* 0x000e300000000800 */
[----:B------:R-:W1:Y:S01]  /*0080*/  S2UR UR4, SR_CTAID.Y ;  /* 0x00000000000479c3 */ /* 0x000e620000002600 */
[----:B0-----:R-:W-:-:S05]  /*0090*/  IMAD R8, R8, UR5, R3 ;  /* 0x0000000508087c24 */ /* 0x001fca000f8e0203 */
[----:B--2---:R-:W-:Y:S01]  /*00a0*/  ISETP.GE.AND P0, PT, R8, UR6, PT ;  /* 0x0000000608007c0c */ /* 0x004fe2000bf06270 */
[----:B-1----:R-:W-:-:S05]  /*00b0*/  IMAD R9, R9, UR4, R0 ;  /* 0x0000000409097c24 */ /* 0x002fca000f8e0200 */
[----:B---3--:R-:W-:-:S13]  /*00c0*/  ISETP.GE.OR P0, PT, R9, UR7, P0 ;  /* 0x0000000709007c0c */ /* 0x008fda0008706670 */
[----:B------:R-:W-:Y:S05]  /*00d0*/  @P0 EXIT ;  /* 0x000000000000094d */ /* 0x000fea0003800000 */
[----:B------:R-:W0:Y:S01]  /*00e0*/  LDCU UR5, c[0x0][0x3a4] ;  /* 0x00007480ff0577ac */ /* 0x000e220008000800 */
[----:B------:R-:W-:Y:S01]  /*00f0*/  CS2R R12, SRZ ;  /* 0x00000000000c7805 */ /* 0x000fe2000001ff00 */
[----:B------:R-:W1:Y:S01]  /*0100*/  LDCU.64 UR8, c[0x0][0x358] ;  /* 0x00006b00ff0877ac */ /* 0x000e620008000a00 */
[----:B0-----:R-:W-:-:S09]  /*0110*/  UISETP.GE.AND UP0, UPT, UR5, 0x1, UPT ;  /* 0x000000010500788c */ /* 0x001fd2000bf06270 */
[----:B-1----:R-:W-:Y:S05]  /*0120*/  BRA.U !UP0, `(.L_x_7) ;  /* 0x0000000908987547 */ /* 0x002fea000b800000 */
[----:B------:R-:W-:Y:S02]  /*0130*/  UISETP.GE.U32.AND UP1, UPT, UR5, 0x8, UPT ;  /* 0x000000080500788c */ /* 0x000fe4000bf26070 */
[----:B------:R-:W-:Y:S01]  /*0140*/  IMAD R10, R8, UR5, RZ ;  /* 0x00000005080a7c24 */ /* 0x000fe2000f8e02ff */
[----:B------:R-:W-:Y:S02]  /*0150*/  ULOP3.LUT UR6, UR5, 0x7, URZ, 0xc0, !UPT ;  /* 0x0000000705067892 */ /* 0x000fe4000f8ec0ff */
[----:B------:R-:W-:Y:S01]  /*0160*/  IMAD R11, R9, UR5, RZ ;  /* 0x00000005090b7c24 */ /* 0x000fe2000f8e02ff */
[----:B------:R-:W-:Y:S01]  /*0170*/  CS2R R12, SRZ ;  /* 0x00000000000c7805 */ /* 0x000fe2000001ff00 */
[----:B------:R-:W-:Y:S01]  /*0180*/  UMOV UR4, URZ ;  /* 0x000000ff00047c82 */ /* 0x000fe20008000000 */
[----:B------:R-:W-:Y:S01]  /*0190*/  UISETP.NE.AND UP0, UPT, UR6, URZ, UPT ;  /* 0x000000ff0600728c */ /* 0x000fe2000bf05270 */
[----:B------:R-:W-:Y:S10]  /*01a0*/  BRA.U !UP1, `(.L_x_8) ;  /* 0x0000000509087547 */ /* 0x000ff4000b800000 */
[----:B------:R-:W0:Y:S01]  /*01b0*/  LDCU.64 UR10, c[0x0][0x398] ;  /* 0x00007300ff0a77ac */ /* 0x000e220008000a00 */
[----:B------:R-:W-:Y:S02]  /*01c0*/  HFMA2 R3, -RZ, RZ, 0, 0 ;  /* 0x00000000ff037431 */ /* 0x000fe400000001ff */
[----:B------:R-:W-:Y:S01]  /*01d0*/  IMAD.MOV.U32 R2, RZ, RZ, 0x10 ;  /* 0x00000010ff027424 */ /* 0x000fe200078e00ff */
[----:B------:R-:W-:Y:S01]  /*01e0*/  MOV R0, R10 ;  /* 0x0000000a00007202 */ /* 0x000fe20000000f00 */
[----:B------:R-:W1:Y:S01]  /*01f0*/  LDCU.64 UR12, c[0x0][0x388] ;  /* 0x00007100ff0c77ac */ /* 0x000e620008000a00 */
[----:B------:R-:W-:Y:S01]  /*0200*/  IMAD.MOV.U32 R12, RZ, RZ, RZ ;  /* 0x000000ffff0c7224 */ /* 0x000fe200078e00ff */
[----:B------:R-:W-:Y:S01]  /*0210*/  ULOP3.LUT UR4, UR5, 0x7ffffff8, URZ, 0xc0, !UPT ;  /* 0x7ffffff805047892 */ /* 0x000fe2000f8ec0ff */
[----:B------:R-:W-:-:S03]  /*0220*/  IMAD.WIDE.U32 R2, R11, 0x4, R2 ;  /* 0x000000040b027825 */ /* 0x000fc600078e0002 */
[----:B------:R-:W-:Y:S01]  /*0230*/  UIADD3 UR7, UPT, UPT, -UR4, URZ, URZ ;  /* 0x000000ff04077290 */ /* 0x000fe2000fffe1ff */
[C---:B0-----:R-:W-:Y:S02]  /*0240*/  IADD3 R17, P0, PT, R2.reuse, UR10, RZ ;  /* 0x0000000a02117c10 */ /* 0x041fe4000ff1e0ff */
[----:B-1----:R-:W-:Y:S02]  /*0250*/  IADD3 R15, P1, PT, R2, UR12, RZ ;  /* 0x0000000c020f7c10 */ /* 0x002fe4000ff3e0ff */
[C---:B------:R-:W-:Y:S02]  /*0260*/  IADD3.X R14, PT, PT, R3.reuse, UR11, RZ, P0, !PT ;  /* 0x0000000b030e7c10 */ /* 0x040fe400087fe4ff */
[----:B------:R-:W-:-:S09]  /*0270*/  IADD3.X R3, PT, PT, R3, UR13, RZ, P1, !PT ;  /* 0x0000000d03037c10 */ /* 0x000fd20008ffe4ff */
.L_x_9:
[----:B------:R-:W0:Y:S01]  /*0280*/  LDC.64 R6, c[0x0][0x390] ;  /* 0x0000e400ff067b82 */ /* 0x000e220000000a00 */
[----:B------:R-:W-:Y:S01]  /*0290*/  IMAD.MOV.U32 R2, RZ, RZ, R15 ;  /* 0x000000ffff027224 */ /* 0x000fe200078e000f */
[----:B------:R-:W-:Y:S01]  /*02a0*/  MOV R4, R17 ;  /* 0x0000001100047202 */ /* 0x000fe20000000f00 */
[----:B------:R-:W-:-:S03]  /*02b0*/  IMAD.MOV.U32 R5, RZ, RZ, R14 ;  /* 0x000000ffff057224 */ /* 0x000fc600078e000e */
[----:B------:R-:W2:Y:S04]  /*02c0*/  LDG.E R15, desc[UR8][R2.64+-0x10] ;  /* 0xfffff008020f7981 */ /* 0x000ea8000c1e1900 */
[----:B------:R-:W3:Y:S04]  /*02d0*/  LDG.E R17, desc[UR8][R4.64+-0x10] ;  /* 0xfffff00804117981 */ /* 0x000ee8000c1e1900 */
[----:B------:R-:W4:Y:S04]  /*02e0*/  LDG.E R20, desc[UR8][R2.64+-0xc] ;  /* 0xfffff40802147981 */ /* 0x000f28000c1e1900 */
[----:B------:R-:W5:Y:S04]  /*02f0*/  LDG.E R21, desc[UR8][R4.64+-0xc] ;  /* 0xfffff40804157981 */ /* 0x000f68000c1e1900 */
[----:B------:R-:W5:Y:S01]  /*0300*/  LDG.E R16, desc[UR8][R2.64+-0x8] ;  /* 0xfffff80802107981 */ /* 0x000f62000c1e1900 */
[----:B0-----:R-:W-:-:S03]  /*0310*/  IMAD.WIDE R6, R0, 0x4, R6 ;  /* 0x0000000400067825 */ /* 0x001fc600078e0206 */
[----:B------:R-:W5:Y:S04]  /*0320*/  LDG.E R24, desc[UR8][R4.64+-0x8] ;  /* 0xfffff80804187981 */ /* 0x000f68000c1e1900 */
[----:B------:R-:W2:Y:S04]  /*0330*/  LDG.E R18, desc[UR8][R6.64] ;  /* 0x0000000806127981 */ /* 0x000ea8000c1e1900 */
[----:B------:R-:W4:Y:S04]  /*0340*/  LDG.E R14, desc[UR8][R6.64+0x4] ;  /* 0x00000408060e7981 */ /* 0x000f28000c1e1900 */
[----:B------:R-:W5:Y:S04]  /*0350*/  LDG.E R19, desc[UR8][R6.64+0x8] ;  /* 0x0000080806137981 */ /* 0x000f68000c1e1900 */
[----:B------:R-:W5:Y:S04]  /*0360*/  LDG.E R22, desc[UR8][R2.64+-0x4] ;  /* 0xfffffc0802167981 */ /* 0x000f68000c1e1900 */
[----:B------:R-:W5:Y:S04]  /*0370*/  LDG.E R23, desc[UR8][R6.64+0x1c] ;  /* 0x00001c0806177981 */ /* 0x000f68000c1e1900 */
[----:B------:R0:W5:Y:S01]  /*0380*/  LDG.E R25, desc[UR8][R2.64+0xc] ;  /* 0x00000c0802197981 */ /* 0x000162000c1e1900 */
[C---:B--2---:R-:W-:Y:S01]  /*0390*/  FFMA R15, R18.reuse, R15, R13 ;  /* 0x0000000f120f7223 */ /* 0x044fe2000000000d */
[----:B---3--:R-:W-:-:S02]  /*03a0*/  FFMA R12, R18, R17, R12 ;  /* 0x00000011120c7223 */ /* 0x008fc4000000000c */
[----:B------:R-:W2:Y:S01]  /*03b0*/  LDG.E R13, desc[UR8][R6.64+0x10] ;  /* 0x00001008060d7981 */ /* 0x000ea2000c1e1900 */
[----:B----4-:R-:W-:-:S03]  /*03c0*/  FFMA R26, R14, R20, R15 ;  /* 0x000000140e1a7223 */ /* 0x010fc6000000000f */
[----:B------:R-:W3:Y:S01]  /*03d0*/  LDG.E R17, desc[UR8][R6.64+0xc] ;  /* 0x00000c0806117981 */ /* 0x000ee2000c1e1900 */
[----:B-----5:R-:W-:-:S03]  /*03e0*/  FFMA R28, R14, R21, R12 ;  /* 0x000000150e1c7223 */ /* 0x020fc6000000000c */
[----:B------:R-:W4:Y:S01]  /*03f0*/  LDG.E R20, desc[UR8][R4.64+-0x4] ;  /* 0xfffffc0804147981 */ /* 0x000f22000c1e1900 */
[----:B------:R-:W-:-:S03]  /*0400*/  FFMA R26, R19, R16, R26 ;  /* 0x00000010131a7223 */ /* 0x000fc6000000001a */
[----:B------:R-:W2:Y:S04]  /*0410*/  LDG.E R12, desc[UR8][R2.64] ;  /* 0x00000008020c7981 */ /* 0x000ea8000c1e1900 */
[----:B------:R-:W5:Y:S01]  /*0420*/  LDG.E R14, desc[UR8][R4.64] ;  /* 0x00000008040e7981 */ /* 0x000f62000c1e1900 */
[----:B------:R-:W-:-:S03]  /*0430*/  FFMA R27, R19, R24, R28 ;  /* 0x00000018131b7223 */ /* 0x000fc6000000001c */
[----:B------:R-:W5:Y:S04]  /*0440*/  LDG.E R18, desc[UR8][R2.64+0x4] ;  /* 0x0000040802127981 */ /* 0x000f68000c1e1900 */
[----:B------:R-:W5:Y:S04]  /*0450*/  LDG.E R15, desc[UR8][R6.64+0x14] ;  /* 0x00001408060f7981 */ /* 0x000f68000c1e1900 */
[----:B------:R-:W5:Y:S04]  /*0460*/  LDG.E R16, desc[UR8][R4.64+0x4] ;  /* 0x0000040804107981 */ /* 0x000f68000c1e1900 */
[----:B------:R-:W0:Y:S04]  /*0470*/  LDG.E R19, desc[UR8][R2.64+0x8] ;  /* 0x0000080802137981 */ /* 0x000e28000c1e1900 */
[----:B------:R-:W0:Y:S04]  /*0480*/  LDG.E R24, desc[UR8][R6.64+0x18] ;  /* 0x0000180806187981 */ /* 0x000e28000c1e1900 */
[----:B------:R-:W5:Y:S04]  /*0490*/  LDG.E R21, desc[UR8][R4.64+0x8] ;  /* 0x0000080804157981 */ /* 0x000f68000c1e1900 */
[----:B------:R-:W5:Y:S01]  /*04a0*/  LDG.E R28, desc[UR8][R4.64+0xc] ;  /* 0x00000c08041c7981 */ /* 0x000f62000c1e1900 */
[----:B------:R-:W-:-:S04]  /*04b0*/  UIADD3 UR7, UPT, UPT, UR7, 0x8, URZ ;  /* 0x0000000807077890 */ /* 0x000fc8000fffe0ff */
[----:B------:R-:W-:Y:S01]  /*04c0*/  UISETP.NE.AND UP1, UPT, UR7, URZ, UPT ;  /* 0x000000ff0700728c */ /* 0x000fe2000bf25270 */
[----:B------:R-:W-:Y:S01]  /*04d0*/  IADD3 R0, PT, PT, R0, 0x8, RZ ;  /* 0x0000000800007810 */ /* 0x000fe20007ffe0ff */
[C---:B---3--:R-:W-:Y:S01]  /*04e0*/  FFMA R22, R17.reuse, R22, R26 ;  /* 0x0000001611167223 */ /* 0x048fe2000000001a */
[----:B----4-:R-:W-:Y:S01]  /*04f0*/  FFMA R27, R17, R20, R27 ;  /* 0x00000014111b7223 */ /* 0x010fe2000000001b */
[----:B------:R-:W-:Y:S02]  /*0500*/  IADD3 R17, P0, PT, R4, 0x20, RZ ;  /* 0x0000002004117810 */ /* 0x000fe40007f1e0ff */
[C---:B--2---:R-:W-:Y:S01]  /*0510*/  FFMA R12, R13.reuse, R12, R22 ;  /* 0x0000000c0d0c7223 */ /* 0x044fe20000000016 */
[----:B-----5:R-:W-:Y:S01]  /*0520*/  FFMA R27, R13, R14, R27 ;  /* 0x0000000e0d1b7223 */ /* 0x020fe2000000001b */
[----:B------:R-:W-:Y:S02]  /*0530*/  IADD3.X R14, PT, PT, RZ, R5, RZ, P0, !PT ;  /* 0x00000005ff0e7210 */ /* 0x000fe400007fe4ff */
[C---:B------:R-:W-:Y:S01]  /*0540*/  FFMA R13, R15.reuse, R18, R12 ;  /* 0x000000120f0d7223 */ /* 0x040fe2000000000c */
[----:B------:R-:W-:Y:S01]  /*0550*/  FFMA R16, R15, R16, R27 ;  /* 0x000000100f107223 */ /* 0x000fe2000000001b */
[----:B------:R-:W-:-:S02]  /*0560*/  IADD3 R15, P0, PT, R2, 0x20, RZ ;  /* 0x00000020020f7810 */ /* 0x000fc40007f1e0ff */
[C---:B0-----:R-:W-:Y:S01]  /*0570*/  FFMA R2, R24.reuse, R19, R13 ;  /* 0x0000001318027223 */ /* 0x041fe2000000000d */
[----:B------:R-:W-:Y:S02]  /*0580*/  FFMA R21, R24, R21, R16 ;  /* 0x0000001518157223 */ /* 0x000fe40000000010 */
[----:B------:R-:W-:Y:S02]  /*0590*/  IMAD.X R3, RZ, RZ, R3, P0 ;  /* 0x000000ffff037224 */ /* 0x000fe400000e0603 */
[C---:B------:R-:W-:Y:S01]  /*05a0*/  FFMA R13, R23.reuse, R25, R2 ;  /* 0x00000019170d7223 */ /* 0x040fe20000000002 */
[----:B------:R-:W-:Y:S01]  /*05b0*/  FFMA R12, R23, R28, R21 ;  /* 0x0000001c170c7223 */ /* 0x000fe20000000015 */
[----:B------:R-:W-:Y:S06]  /*05c0*/  BRA.U UP1, `(.L_x_9) ;  /* 0xfffffffd012c7547 */ /* 0x000fec000b83ffff */
.L_x_8:
[----:B------:R-:W-:Y:S05]  /*05d0*/  BRA.U !UP0, `(.L_x_7) ;  /* 0x00000005086c7547 */ /* 0x000fea000b800000 */
[----:B------:R-:W-:Y:S02]  /*05e0*/  UISETP.GE.U32.AND UP0, UPT, UR6, 0x4, UPT ;  /* 0x000000040600788c */ /* 0x000fe4000bf06070 */
[----:B------:R-:W-:-:S04]  /*05f0*/  ULOP3.LUT UR7, UR5, 0x3, URZ, 0xc0, !UPT ;  /* 0x0000000305077892 */ /* 0x000fc8000f8ec0ff */
[----:B------:R-:W-:-:S03]  /*0600*/  UISETP.NE.AND UP1, UPT, UR7, URZ, UPT ;  /* 0x000000ff0700728c */ /* 0x000fc6000bf25270 */
[----:B------:R-:W-:Y:S08]  /*0610*/  BRA.U !UP0, `(.L_x_10) ;  /* 0x00000001089c7547 */ /* 0x000ff0000b800000 */
[----:B------:R-:W0:Y:S01]  /*0620*/  LDC.64 R4, c[0x0][0x388] ;  /* 0x0000e200ff047b82 */ /* 0x000e220000000a00 */
[----:B------:R-:W1:Y:S01]  /*0630*/  LDCU.64 UR10, c[0x0][0x388] ;  /* 0x00007100ff0a77ac */ /* 0x000e620008000a00 */
[C---:B------:R-:W-:Y:S01]  /*0640*/  IADD3 R0, P0, PT, R11.reuse, UR4, RZ ;  /* 0x000000040b007c10 */ /* 0x040fe2000ff1e0ff */
[----:B------:R-:W-:Y:S01]  /*0650*/  VIADD R15, R11, UR4 ;  /* 0x000000040b0f7c36 */ /* 0x000fe20008000000 */
[----:B------:R-:W2:Y:S02]  /*0660*/  LDCU.64 UR12, c[0x0][0x398] ;  /* 0x00007300ff0c77ac */ /* 0x000ea40008000a00 */
[----:B------:R-:W-:Y:S01]  /*0670*/  IADD3.X R19, PT, PT, RZ, RZ, RZ, P0, !PT ;  /* 0x000000ffff137210 */ /* 0x000fe200007fe4ff */
[----:B------:R-:W-:Y:S01]  /*0680*/  VIADD R7, R10, UR4 ;  /* 0x000000040a077c36 */ /* 0x000fe20008000000 */
[----:B------:R-:W3:Y:S01]  /*0690*/  LDC.64 R2, c[0x0][0x398] ;  /* 0x0000e600ff027b82 */ /* 0x000ee20000000a00 */
[C---:B------:R-:W-:Y:S02]  /*06a0*/  SHF.L.U32 R6, R0.reuse, 0x2, RZ ;  /* 0x0000000200067819 */ /* 0x040fe400000006ff */
[----:B------:R-:W-:-:S05]  /*06b0*/  SHF.L.U64.HI R0, R0, 0x2, R19 ;  /* 0x0000000200007819 */ /* 0x000fca0000010213 */
[----:B------:R-:W4:Y:S01]  /*06c0*/  LDC.64 R16, c[0x0][0x390] ;  /* 0x0000e400ff107b82 */ /* 0x000f220000000a00 */
[C---:B-1----:R-:W-:Y:S02]  /*06d0*/  IADD3 R14, P0, PT, R6.reuse, UR10, RZ ;  /* 0x0000000a060e7c10 */ /* 0x042fe4000ff1e0ff */
[----:B--2---:R-:W-:Y:S01]  /*06e0*/  IADD3 R6, P1, PT, R6, UR12, RZ ;  /* 0x0000000c06067c10 */ /* 0x004fe2000ff3e0ff */
[----:B0-----:R-:W-:-:S06]  /*06f0*/  IMAD.WIDE.U32 R4, R15, 0x4, R4 ;  /* 0x000000040f047825 */ /* 0x001fcc00078e0004 */
[----:B------:R-:W2:Y:S01]  /*0700*/  LDG.E R4, desc[UR8][R4.64] ;  /* 0x0000000804047981 */ /* 0x000ea2000c1e1900 */
[----:B---3--:R-:W-:Y:S01]  /*0710*/  IMAD.WIDE.U32 R2, R15, 0x4, R2 ;  /* 0x000000040f027825 */ /* 0x008fe200078e0002 */
[----:B------:R-:W-:-:S05]  /*0720*/  IADD3.X R15, PT, PT, R0, UR11, RZ, P0, !PT ;  /* 0x0000000b000f7c10 */ /* 0x000fca00087fe4ff */
[----:B------:R-:W3:Y:S01]  /*0730*/  LDG.E R3, desc[UR8][R2.64] ;  /* 0x0000000802037981 */ /* 0x000ee2000c1e1900 */
[----:B----4-:R-:W-:Y:S01]  /*0740*/  IMAD.WIDE R16, R7, 0x4, R16 ;  /* 0x0000000407107825 */ /* 0x010fe200078e0210 */
[----:B------:R-:W-:Y:S02]  /*0750*/  IADD3.X R7, PT, PT, R0, UR13, RZ, P1, !PT ;  /* 0x0000000d00077c10 */ /* 0x000fe40008ffe4ff */
[----:B------:R-:W4:Y:S04]  /*0760*/  LDG.E R18, desc[UR8][R14.64+0x4] ;  /* 0x000004080e127981 */ /* 0x000f28000c1e1900 */
[----:B------:R-:W2:Y:S04]  /*0770*/  LDG.E R0, desc[UR8][R16.64] ;  /* 0x0000000810007981 */ /* 0x000ea8000c1e1900 */
[----:B------:R-:W4:Y:S04]  /*0780*/  LDG.E R19, desc[UR8][R16.64+0x4] ;  /* 0x0000040810137981 */ /* 0x000f28000c1e1900 */
[----:B------:R-:W5:Y:S04]  /*0790*/  LDG.E R20, desc[UR8][R6.64+0x4] ;  /* 0x0000040806147981 */ /* 0x000f68000c1e1900 */
[----:B------:R-:W5:Y:S04]  /*07a0*/  LDG.E R21, desc[UR8][R16.64+0x8] ;  /* 0x0000080810157981 */ /* 0x000f68000c1e1900 */
[----:B------:R-:W5:Y:S04]  /*07b0*/  LDG.E R22, desc[UR8][R14.64+0x8] ;  /* 0x000008080e167981 */ /* 0x000f68000c1e1900 */
[----:B------:R-:W5:Y:S04]  /*07c0*/  LDG.E R24, desc[UR8][R6.64+0x8] ;  /* 0x0000080806187981 */ /* 0x000f68000c1e1900 */
[----:B------:R-:W5:Y:S04]  /*07d0*/  LDG.E R23, desc[UR8][R14.64+0xc] ;  /* 0x00000c080e177981 */ /* 0x000f68000c1e1900 */
[----:B------:R-:W5:Y:S04]  /*07e0*/  LDG.E R5, desc[UR8][R16.64+0xc] ;  /* 0x00000c0810057981 */ /* 0x000f68000c1e1900 */
[----:B------:R-:W5:Y:S01]  /*07f0*/  LDG.E R26, desc[UR8][R6.64+0xc] ;  /* 0x00000c08061a7981 */ /* 0x000f62000c1e1900 */
[----:B------:R-:W-:Y:S01]  /*0800*/  UIADD3 UR4, UPT, UPT, UR4, 0x4, URZ ;  /* 0x0000000404047890 */ /* 0x000fe2000fffe0ff */
[C---:B--2---:R-:W-:Y:S01]  /*0810*/  FFMA R4, R0.reuse, R4, R13 ;  /* 0x0000000400047223 */ /* 0x044fe2000000000d */
[----:B---3--:R-:W-:-:S03]  /*0820*/  FFMA R3, R0, R3, R12 ;  /* 0x0000000300037223 */ /* 0x008fc6000000000c */
[C---:B----4-:R-:W-:Y:S01]  /*0830*/  FFMA R4, R19.reuse, R18, R4 ;  /* 0x0000001213047223 */ /* 0x050fe20000000004 */
[----:B-----5:R-:W-:-:S03]  /*0840*/  FFMA R3, R19, R20, R3 ;  /* 0x0000001413037223 */ /* 0x020fc60000000003 */
[C---:B------:R-:W-:Y:S01]  /*0850*/  FFMA R4, R21.reuse, R22, R4 ;  /* 0x0000001615047223 */ /* 0x040fe20000000004 */
[----:B------:R-:W-:-:S03]  /*0860*/  FFMA R3, R21, R24, R3 ;  /* 0x0000001815037223 */ /* 0x000fc60000000003 */
[C---:B------:R-:W-:Y:S01]  /*0870*/  FFMA R13, R5.reuse, R23, R4 ;  /* 0x00000017050d7223 */ /* 0x040fe20000000004 */
[----:B------:R-:W-:-:S07]  /*0880*/  FFMA R12, R5, R26, R3 ;  /* 0x0000001a050c7223 */ /* 0x000fce0000000003 */
.L_x_10:
[----:B------:R-:W-:Y:S05]  /*0890*/  BRA.U !UP1, `(.L_x_7) ;  /* 0x0000000109bc7547 */ /* 0x000fea000b800000 */
[----:B------:R-:W-:Y:S02]  /*08a0*/  UISETP.NE.AND UP0, UPT, UR7, 0x1, UPT ;  /* 0x000000010700788c */ /* 0x000fe4000bf05270 */
[----:B------:R-:W-:-:S04]  /*08b0*/  ULOP3.LUT UR5, UR5, 0x1, URZ, 0xc0, !UPT ;  /* 0x0000000105057892 */ /* 0x000fc8000f8ec0ff */
[----:B------:R-:W-:-:S03]  /*08c0*/  UISETP.NE.U32.AND UP1, UPT, UR5, 0x1, UPT ;  /* 0x000000010500788c */ /* 0x000fc6000bf25070 */
[----:B------:R-:W-:Y:S08]  /*08d0*/  BRA.U !UP0, `(.L_x_11) ;  /* 0x0000000108747547 */ /* 0x000ff0000b800000 */
[----:B------:R-:W0:Y:S01]  /*08e0*/  LDC.64 R6, c[0x0][0x388] ;  /* 0x0000e200ff067b82 */ /* 0x000e220000000a00 */
[----:B------:R-:W1:Y:S01]  /*08f0*/  LDCU.64 UR6, c[0x0][0x388] ;  /* 0x00007100ff0677ac */ /* 0x000e620008000a00 */
[C---:B------:R-:W-:Y:S01]  /*0900*/  IADD3 R0, P0, PT, R11.reuse, UR4, RZ ;  /* 0x000000040b007c10 */ /* 0x040fe2000ff1e0ff */
[----:B------:R-:W-:Y:S01]  /*0910*/  VIADD R15, R11, UR4 ;  /* 0x000000040b0f7c36 */ /* 0x000fe20008000000 */
[----:B------:R-:W2:Y:S02]  /*0920*/  LDCU.64 UR10, c[0x0][0x398] ;  /* 0x00007300ff0a77ac */ /* 0x000ea40008000a00 */
[----:B------:R-:W-:Y:S01]  /*0930*/  SHF.L.U32 R14, R0, 0x2, RZ ;  /* 0x00000002000e7819 */ /* 0x000fe200000006ff */
[----:B------:R-:W-:Y:S01]  /*0940*/  VIADD R3, R10, UR4 ;  /* 0x000000040a037c36 */ /* 0x000fe20008000000 */
[----:B------:R-:W3:Y:S01]  /*0950*/  LDC.64 R4, c[0x0][0x398] ;  /* 0x0000e600ff047b82 */ /* 0x000ee20000000a00 */
[----:B------:R-:W-:-:S04]  /*0960*/  IADD3.X R19, PT, PT, RZ, RZ, RZ, P0, !PT ;  /* 0x000000ffff137210 */ /* 0x000fc800007fe4ff */
[----:B------:R-:W-:-:S03]  /*0970*/  SHF.L.U64.HI R19, R0, 0x2, R19 ;  /* 0x0000000200137819 */ /* 0x000fc60000010213 */
        /* <DEDUP_REMOVED lines=12> */
[----:B------:R-:W5:Y:S04]  /*0a40*/  LDG.E R2, desc[UR8][R2.64+0x4] ;  /* 0x0000040802027981 */ /* 0x000f68000c1e1900 */
[----:B------:R-:W5:Y:S01]  /*0a50*/  LDG.E R18, desc[UR8][R16.64+0x4] ;  /* 0x0000040810127981 */ /* 0x000f62000c1e1900 */
[----:B------:R-:W-:Y:S01]  /*0a60*/  UIADD3 UR4, UPT, UPT, UR4, 0x2, URZ ;  /* 0x0000000204047890 */ /* 0x000fe2000fffe0ff */
[C---:B--2---:R-:W-:Y:S01]  /*0a70*/  FFMA R13, R0.reuse, R6, R13 ;  /* 0x00000006000d7223 */ /* 0x044fe2000000000d */
[----:B---3--:R-:W-:-:S03]  /*0a80*/  FFMA R12, R0, R5, R12 ;  /* 0x00000005000c7223 */ /* 0x008fc6000000000c */
[C---:B-----5:R-:W-:Y:S01]  /*0a90*/  FFMA R13, R18.reuse, R2, R13 ;  /* 0x00000002120d7223 */ /* 0x060fe2000000000d */
[----:B----4-:R-:W-:-:S07]  /*0aa0*/  FFMA R12, R18, R15, R12 ;  /* 0x0000000f120c7223 */ /* 0x010fce000000000c */
.L_x_11:
[----:B------:R-:W-:Y:S05]  /*0ab0*/  BRA.U UP1, `(.L_x_7) ;  /* 0x0000000101347547 */ /* 0x000fea000b800000 */
[----:B------:R-:W0:Y:S01]  /*0ac0*/  LDC.64 R2, c[0x0][0x390] ;  /* 0x0000e400ff027b82 */ /* 0x000e220000000a00 */
[----:B------:R-:W-:Y:S01]  /*0ad0*/  IADD3 R11, PT, PT, R11, UR4, RZ ;  /* 0x000000040b0b7c10 */ /* 0x000fe2000fffe0ff */
[----:B------:R-:W-:-:S06]  /*0ae0*/  VIADD R15, R10, UR4 ;  /* 0x000000040a0f7c36 */ /* 0x000fcc0008000000 */
[----:B------:R-:W1:Y:S08]  /*0af0*/  LDC.64 R4, c[0x0][0x388] ;  /* 0x0000e200ff047b82 */ /* 0x000e700000000a00 */
[----:B------:R-:W2:Y:S01]  /*0b00*/  LDC.64 R6, c[0x0][0x398] ;  /* 0x0000e600ff067b82 */ /* 0x000ea20000000a00 */
[----:B0-----:R-:W-:-:S06]  /*0b10*/  IMAD.WIDE R2, R15, 0x4, R2 ;  /* 0x000000040f027825 */ /* 0x001fcc00078e0202 */
[----:B------:R-:W3:Y:S01]  /*0b20*/  LDG.E R2, desc[UR8][R2.64] ;  /* 0x0000000802027981 */ /* 0x000ee2000c1e1900 */
[----:B-1----:R-:W-:-:S06]  /*0b30*/  IMAD.WIDE.U32 R4, R11, 0x4, R4 ;  /* 0x000000040b047825 */ /* 0x002fcc00078e0004 */
[----:B------:R-:W3:Y:S01]  /*0b40*/  LDG.E R4, desc[UR8][R4.64] ;  /* 0x0000000804047981 */ /* 0x000ee2000c1e1900 */
[----:B--2---:R-:W-:-:S06]  /*0b50*/  IMAD.WIDE.U32 R6, R11, 0x4, R6 ;  /* 0x000000040b067825 */ /* 0x004fcc00078e0006 */
[----:B------:R-:W2:Y:S01]  /*0b60*/  LDG.E R7, desc[UR8][R6.64] ;  /* 0x0000000806077981 */ /* 0x000ea2000c1e1900 */
[C---:B---3--:R-:W-:Y:S01]  /*0b70*/  FFMA R13, R2.reuse, R4, R13 ;  /* 0x00000004020d7223 */ /* 0x048fe2000000000d */
[----:B--2---:R-:W-:-:S07]  /*0b80*/  FFMA R12, R2, R7, R12 ;  /* 0x00000007020c7223 */ /* 0x004fce000000000c */
.L_x_7:
[----:B------:R-:W0:Y:S01]  /*0b90*/  LDCU UR4, c[0x0][0x3ac] ;  /* 0x00007580ff0477ac */ /* 0x000e220008000800 */
[----:B------:R-:W-:Y:S01]  /*0ba0*/  BSSY.RECONVERGENT B0, `(.L_x_12) ;  /* 0x000000d000007945 */ /* 0x000fe20003800200 */
[----:B0-----:R-:W-:-:S04]  /*0bb0*/  FADD R12, R12, UR4 ;  /* 0x000000040c0c7e21 */ /* 0x001fc80008000000 */
[----:B------:R-:W0:Y:S08]  /*0bc0*/  MUFU.RCP R0, R12 ;  /* 0x0000000c00007308 */ /* 0x000e300000001000 */
[----:B------:R-:W1:Y:S01]  /*0bd0*/  FCHK P0, R13, R12 ;  /* 0x0000000c0d007302 */ /* 0x000e620000000000 */
[----:B0-----:R-:W-:-:S04]  /*0be0*/  FFMA R3, -R12, R0, 1 ;  /* 0x3f8000000c037423 */ /* 0x001fc80000000100 */
[----:B------:R-:W-:-:S04]  /*0bf0*/  FFMA R0, R0, R3, R0 ;  /* 0x0000000300007223 */ /* 0x000fc80000000000 */
[----:B------:R-:W-:-:S04]  /*0c00*/  FFMA R2, R0, R13, RZ ;  /* 0x0000000d00027223 */ /* 0x000fc800000000ff */
[----:B------:R-:W-:-:S04]  /*0c10*/  FFMA R3, -R12, R2, R13 ;  /* 0x000000020c037223 */ /* 0x000fc8000000010d */
[----:B------:R-:W-:Y:S01]  /*0c20*/  FFMA R0, R0, R3, R2 ;  /* 0x0000000300007223 */ /* 0x000fe20000000002 */
[----:B-1----:R-:W-:Y:S06]  /*0c30*/  @!P0 BRA `(.L_x_13) ;  /* 0x00000000000c8947 */ /* 0x002fec0003800000 */
[----:B------:R-:W-:Y:S01]  /*0c40*/  IMAD.MOV.U32 R3, RZ, RZ, R13 ;  /* 0x000000ffff037224 */ /* 0x000fe200078e000d */
[----:B------:R-:W-:-:S07]  /*0c50*/  MOV R2, 0xc70 ;  /* 0x00000c7000027802 */ /* 0x000fce0000000f00 */
[----:B------:R-:W-:Y:S05]  /*0c60*/  CALL.REL.NOINC `($__internal_0_$__cuda_sm3x_div_rn_noftz_f32_slowpath) ;  /* 0x0000000000247944 */ /* 0x000fea0003c00000 */
.L_x_13:
[----:B------:R-:W-:Y:S05]  /*0c70*/  BSYNC.RECONVERGENT B0 ;  /* 0x0000000000007941 */ /* 0x000fea0003800200 */
.L_x_12:
[----:B------:R-:W0:Y:S01]  /*0c80*/  LDC.64 R2, c[0x0][0x380] ;  /* 0x0000e000ff027b82 */ /* 0x000e220000000a00 */
[----:B------:R-:W1:Y:S02]  /*0c90*/  LDCU UR4, c[0x0][0x3a8] ;  /* 0x00007500ff0477ac */ /* 0x000e640008000800 */
[----:B-1----:R-:W-:-:S04]  /*0ca0*/  IMAD R9, R9, UR4, R8 ;  /* 0x0000000409097c24 */ /* 0x002fc8000f8e0208 */
[----:B0-----:R-:W-:-:S05]  /*0cb0*/  IMAD.WIDE R2, R9, 0x4, R2 ;  /* 0x0000000409027825 */ /* 0x001fca00078e0202 */
[----:B------:R-:W2:Y:S02]  /*0cc0*/  LDG.E R5, desc[UR8][R2.64] ;  /* 0x0000000802057981 */ /* 0x000ea4000c1e1900 */
[----:B--2---:R-:W-:-:S05]  /*0cd0*/  FMUL R5, R5, R0 ;  /* 0x0000000005057220 */ /* 0x004fca0000400000 */
[----:B------:R-:W-:Y:S01]  /*0ce0*/  STG.E desc[UR8][R2.64], R5 ;  /* 0x0000000502007986 */ /* 0x000fe2000c101908 */
[----:B------:R-:W-:Y:S05]  /*0cf0*/  EXIT ;  /* 0x000000000000794d */ /* 0x000fea0003800000 */
        .weak           $__internal_0_$__cuda_sm3x_div_rn_noftz_f32_slowpath
        .type           $__internal_0_$__cuda_sm3x_div_rn_noftz_f32_slowpath,@function
        .size           $__internal_0_$__cuda_sm3x_div_rn_noftz_f32_slowpath,(.L_x_27 - $__internal_0_$__cuda_sm3x_div_rn_noftz_f32_slowpath)
$__internal_0_$__cuda_sm3x_div_rn_noftz_f32_slowpath:
[----:B------:R-:W-:Y:S01]  /*0d00*/  SHF.R.U32.HI R4, RZ, 0x17, R12 ;  /* 0x00000017ff047819 */ /* 0x000fe2000001160c */
[----:B------:R-:W-:Y:S01]  /*0d10*/  BSSY.RECONVERGENT B1, `(.L_x_14) ;  /* 0x0000064000017945 */ /* 0x000fe20003800200 */
[----:B------:R-:W-:Y:S02]  /*0d20*/  SHF.R.U32.HI R0, RZ, 0x17, R3 ;  /* 0x00000017ff007819 */ /* 0x000fe40000011603 */
[----:B------:R-:W-:Y:S02]  /*0d30*/  LOP3.LUT R15, R4, 0xff, RZ, 0xc0, !PT ;  /* 0x000000ff040f7812 */ /* 0x000fe400078ec0ff */
[----:B------:R-:W-:Y:S02]  /*0d40*/  LOP3.LUT R10, R0, 0xff, RZ, 0xc0, !PT ;  /* 0x000000ff000a7812 */ /* 0x000fe400078ec0ff */
[----:B------:R-:W-:Y:S02]  /*0d50*/  IADD3 R7, PT, PT, R15, -0x1, RZ ;  /* 0xffffffff0f077810 */ /* 0x000fe40007ffe0ff */
[----:B------:R-:W-:Y:S01]  /*0d60*/  MOV R4, R12 ;  /* 0x0000000c00047202 */ /* 0x000fe20000000f00 */
[----:B------:R-:W-:Y:S01]  /*0d70*/  VIADD R6, R10, 0xffffffff ;  /* 0xffffffff0a067836 */ /* 0x000fe20000000000 */
[----:B------:R-:W-:-:S04]  /*0d80*/  ISETP.GT.U32.AND P0, PT, R7, 0xfd, PT ;  /* 0x000000fd0700780c */ /* 0x000fc80003f04070 */
[----:B------:R-:W-:-:S13]  /*0d90*/  ISETP.GT.U32.OR P0, PT, R6, 0xfd, P0 ;  /* 0x000000fd0600780c */ /* 0x000fda0000704470 */
[----:B------:R-:W-:Y:S01]  /*0da0*/  @!P0 IMAD.MOV.U32 R5, RZ, RZ, RZ ;  /* 0x000000ffff058224 */ /* 0x000fe200078e00ff */
[----:B------:R-:W-:Y:S06]  /*0db0*/  @!P0 BRA `(.L_x_15) ;  /* 0x0000000000608947 */ /* 0x000fec0003800000 */
[----:B------:R-:W-:Y:S02]  /*0dc0*/  FSETP.GTU.FTZ.AND P0, PT, |R3|, +INF , PT ;  /* 0x7f8000000300780b */ /* 0x000fe40003f1c200 */
[----:B------:R-:W-:Y:S02]  /*0dd0*/  FSETP.GTU.FTZ.AND P1, PT, |R12|, +INF , PT ;  /* 0x7f8000000c00780b */ /* 0x000fe40003f3c200 */
[----:B------:R-:W-:Y:S02]  /*0de0*/  MOV R0, R12 ;  /* 0x0000000c00007202 */ /* 0x000fe40000000f00 */
[----:B------:R-:W-:-:S13]  /*0df0*/  PLOP3.LUT P0, PT, P0, P1, PT, 0xf8, 0x8f ;  /* 0x00000000008f781c */ /* 0x000fda0000703f70 */
[----:B------:R-:W-:Y:S05]  /*0e00*/  @P0 BRA `(.L_x_16) ;  /* 0x00000004004c0947 */ /* 0x000fea0003800000 */
[----:B------:R-:W-:-:S13]  /*0e10*/  LOP3.LUT P0, RZ, R4, 0x7fffffff, R3, 0xc8, !PT ;  /* 0x7fffffff04ff7812 */ /* 0x000fda000780c803 */
[----:B------:R-:W-:Y:S05]  /*0e20*/  @!P0 BRA `(.L_x_17) ;  /* 0x00000004003c8947 */ /* 0x000fea0003800000 */
[C---:B------:R-:W-:Y:S02]  /*0e30*/  FSETP.NEU.FTZ.AND P2, PT, |R3|.reuse, +INF , PT ;  /* 0x7f8000000300780b */ /* 0x040fe40003f5d200 */
[----:B------:R-:W-:Y:S02]  /*0e40*/  FSETP.NEU.FTZ.AND P1, PT, |R0|, +INF , PT ;  /* 0x7f8000000000780b */ /* 0x000fe40003f3d200 */
[----:B------:R-:W-:-:S11]  /*0e50*/  FSETP.NEU.FTZ.AND P0, PT, |R3|, +INF , PT ;  /* 0x7f8000000300780b */ /* 0x000fd60003f1d200 */
[----:B------:R-:W-:Y:S05]  /*0e60*/  @!P1 BRA !P2, `(.L_x_17) ;  /* 0x00000004002c9947 */ /* 0x000fea0005000000 */
[----:B------:R-:W-:-:S04]  /*0e70*/  LOP3.LUT P2, RZ, R3, 0x7fffffff, RZ, 0xc0, !PT ;  /* 0x7fffffff03ff7812 */ /* 0x000fc8000784c0ff */
[----:B------:R-:W-:-:S13]  /*0e80*/  PLOP3.LUT P1, PT, P1, P2, PT, 0x2f, 0xf2 ;  /* 0x0000000000f2781c */ /* 0x000fda0000f24577 */
[----:B------:R-:W-:Y:S05]  /*0e90*/  @P1 BRA `(.L_x_18) ;  /* 0x0000000400181947 */ /* 0x000fea0003800000 */
[----:B------:R-:W-:-:S04]  /*0ea0*/  LOP3.LUT P1, RZ, R4, 0x7fffffff, RZ, 0xc0, !PT ;  /* 0x7fffffff04ff7812 */ /* 0x000fc8000782c0ff */
[----:B------:R-:W-:-:S13]  /*0eb0*/  PLOP3.LUT P0, PT, P0, P1, PT, 0x2f, 0xf2 ;  /* 0x0000000000f2781c */ /* 0x000fda0000702577 */
[----:B------:R-:W-:Y:S05]  /*0ec0*/  @P0 BRA `(.L_x_19) ;  /* 0x0000000400000947 */ /* 0x000fea0003800000 */
[----:B------:R-:W-:Y:S02]  /*0ed0*/  ISETP.GE.AND P0, PT, R6, RZ, PT ;  /* 0x000000ff0600720c */ /* 0x000fe40003f06270 */
[----:B------:R-:W-:-:S11]  /*0ee0*/  ISETP.GE.AND P1, PT, R7, RZ, PT ;  /* 0x000000ff0700720c */ /* 0x000fd60003f26270 */
[----:B------:R-:W-:Y:S01]  /*0ef0*/  @P0 IMAD.MOV.U32 R5, RZ, RZ, RZ ;  /* 0x000000ffff050224 */ /* 0x000fe200078e00ff */
[----:B------:R-:W-:Y:S01]  /*0f00*/  @!P0 MOV R5, 0xffffffc0 ;  /* 0xffffffc000058802 */ /* 0x000fe20000000f00 */
[----:B------:R-:W-:Y:S01]  /*0f10*/  @!P0 FFMA R3, R3, 1.84467440737095516160e+19, RZ ;  /* 0x5f80000003038823 */ /* 0x000fe200000000ff */
[----:B------:R-:W-:-:S03]  /*0f20*/  @!P1 FFMA R4, R0, 1.84467440737095516160e+19, RZ ;  /* 0x5f80000000049823 */ /* 0x000fc600000000ff */
[----:B------:R-:W-:-:S07]  /*0f30*/  @!P1 VIADD R5, R5, 0x40 ;  /* 0x0000004005059836 */ /* 0x000fce0000000000 */
.L_x_15:
[----:B------:R-:W-:Y:S01]  /*0f40*/  LEA R7, R15, 0xc0800000, 0x17 ;  /* 0xc08000000f077811 */ /* 0x000fe200078eb8ff */
[----:B------:R-:W-:Y:S03]  /*0f50*/  BSSY.RECONVERGENT B2, `(.L_x_20) ;  /* 0x0000036000027945 */ /* 0x000fe60003800200 */
[----:B------:R-:W-:Y:S01]  /*0f60*/  IADD3 R7, PT, PT, -R7, R4, RZ ;  /* 0x0000000407077210 */ /* 0x000fe20007ffe1ff */
[----:B------:R-:W-:-:S03]  /*0f70*/  VIADD R4, R10, 0xffffff81 ;  /* 0xffffff810a047836 */ /* 0x000fc60000000000 */
[----:B------:R-:W0:Y:S01]  /*0f80*/  MUFU.RCP R6, R7 ;  /* 0x0000000700067308 */ /* 0x000e220000001000 */
[----:B------:R-:W-:Y:S01]  /*0f90*/  FADD.FTZ R11, -R7, -RZ ;  /* 0x800000ff070b7221 */ /* 0x000fe20000010100 */
[C---:B------:R-:W-:Y:S01]  /*0fa0*/  IMAD R0, R4.reuse, -0x800000, R3 ;  /* 0xff80000004007824 */ /* 0x040fe200078e0203 */
[----:B------:R-:W-:-:S04]  /*0fb0*/  IADD3 R4, PT, PT, R4, 0x7f, -R15 ;  /* 0x0000007f04047810 */ /* 0x000fc80007ffe80f */
[----:B------:R-:W-:Y:S01]  /*0fc0*/  IADD3 R4, PT, PT, R4, R5, RZ ;  /* 0x0000000504047210 */ /* 0x000fe20007ffe0ff */
[----:B0-----:R-:W-:-:S04]  /*0fd0*/  FFMA R13, R6, R11, 1 ;  /* 0x3f800000060d7423 */ /* 0x001fc8000000000b */
[----:B------:R-:W-:-:S04]  /*0fe0*/  FFMA R10, R6, R13, R6 ;  /* 0x0000000d060a7223 */ /* 0x000fc80000000006 */
[----:B------:R-:W-:-:S04]  /*0ff0*/  FFMA R3, R0, R10, RZ ;  /* 0x0000000a00037223 */ /* 0x000fc800000000ff */
[----:B------:R-:W-:-:S04]  /*1000*/  FFMA R6, R11, R3, R0 ;  /* 0x000000030b067223 */ /* 0x000fc80000000000 */
[----:B------:R-:W-:-:S04]  /*1010*/  FFMA R13, R10, R6, R3 ;  /* 0x000000060a0d7223 */ /* 0x000fc80000000003 */
[----:B------:R-:W-:-:S04]  /*1020*/  FFMA R6, R11, R13, R0 ;  /* 0x0000000d0b067223 */ /* 0x000fc80000000000 */
[----:B------:R-:W-:-:S05]  /*1030*/  FFMA R0, R10, R6, R13 ;  /* 0x000000060a007223 */ /* 0x000fca000000000d */
[----:B------:R-:W-:-:S04]  /*1040*/  SHF.R.U32.HI R3, RZ, 0x17, R0 ;  /* 0x00000017ff037819 */ /* 0x000fc80000011600 */
[----:B------:R-:W-:-:S05]  /*1050*/  LOP3.LUT R3, R3, 0xff, RZ, 0xc0, !PT ;  /* 0x000000ff03037812 */ /* 0x000fca00078ec0ff */
[----:B------:R-:W-:-:S05]  /*1060*/  IMAD.IADD R7, R3, 0x1, R4 ;  /* 0x0000000103077824 */ /* 0x000fca00078e0204 */
[----:B------:R-:W-:-:S04]  /*1070*/  IADD3 R3, PT, PT, R7, -0x1, RZ ;  /* 0xffffffff07037810 */ /* 0x000fc80007ffe0ff */
[----:B------:R-:W-:-:S13]  /*1080*/  ISETP.GE.U32.AND P0, PT, R3, 0xfe, PT ;  /* 0x000000fe0300780c */ /* 0x000fda0003f06070 */
[----:B------:R-:W-:Y:S05]  /*1090*/  @!P0 BRA `(.L_x_21) ;  /* 0x0000000000808947 */ /* 0x000fea0003800000 */
[----:B------:R-:W-:-:S13]  /*10a0*/  ISETP.GT.AND P0, PT, R7, 0xfe, PT ;  /* 0x000000fe0700780c */ /* 0x000fda0003f04270 */
[----:B------:R-:W-:Y:S05]  /*10b0*/  @P0 BRA `(.L_x_22) ;  /* 0x00000000006c0947 */ /* 0x000fea0003800000 */
[----:B------:R-:W-:-:S13]  /*10c0*/  ISETP.GE.AND P0, PT, R7, 0x1, PT ;  /* 0x000000010700780c */ /* 0x000fda0003f06270 */
[----:B------:R-:W-:Y:S05]  /*10d0*/  @P0 BRA `(.L_x_23) ;  /* 0x0000000000740947 */ /* 0x000fea0003800000 */
[----:B------:R-:W-:Y:S02]  /*10e0*/  ISETP.GE.AND P0, PT, R7, -0x18, PT ;  /* 0xffffffe80700780c */ /* 0x000fe40003f06270 */
[----:B------:R-:W-:-:S11]  /*10f0*/  LOP3.LUT R0, R0, 0x80000000, RZ, 0xc0, !PT ;  /* 0x8000000000007812 */ /* 0x000fd600078ec0ff */
[----:B------:R-:W-:Y:S05]  /*1100*/  @!P0 BRA `(.L_x_23) ;  /* 0x0000000000688947 */ /* 0x000fea0003800000 */
[CCC-:B------:R-:W-:Y:S01]  /*1110*/  FFMA.RZ R3, R10.reuse, R6.reuse, R13.reuse ;  /* 0x000000060a037223 */ /* 0x1c0fe2000000c00d */
[CCC-:B------:R-:W-:Y:S01]  /*1120*/  FFMA.RM R4, R10.reuse, R6.reuse, R13.reuse ;  /* 0x000000060a047223 */ /* 0x1c0fe2000000400d */
[C---:B------:R-:W-:Y:S02]  /*1130*/  ISETP.NE.AND P2, PT, R7.reuse, RZ, PT ;  /* 0x000000ff0700720c */ /* 0x040fe40003f45270 */
[----:B------:R-:W-:Y:S02]  /*1140*/  ISETP.NE.AND P1, PT, R7, RZ, PT ;  /* 0x000000ff0700720c */ /* 0x000fe40003f25270 */
[----:B------:R-:W-:Y:S01]  /*1150*/  LOP3.LUT R5, R3, 0x7fffff, RZ, 0xc0, !PT ;  /* 0x007fffff03057812 */ /* 0x000fe200078ec0ff */
[----:B------:R-:W-:Y:S01]  /*1160*/  FFMA.RP R3, R10, R6, R13 ;  /* 0x000000060a037223 */ /* 0x000fe2000000800d */
[C---:B------:R-:W-:Y:S01]  /*1170*/  VIADD R6, R7.reuse, 0x20 ;  /* 0x0000002007067836 */ /* 0x040fe20000000000 */
[----:B------:R-:W-:Y:S02]  /*1180*/  IADD3 R7, PT, PT, -R7, RZ, RZ ;  /* 0x000000ff07077210 */ /* 0x000fe40007ffe1ff */
[----:B------:R-:W-:-:S02]  /*1190*/  LOP3.LUT R5, R5, 0x800000, RZ, 0xfc, !PT ;  /* 0x0080000005057812 */ /* 0x000fc400078efcff */
[----:B------:R-:W-:Y:S02]  /*11a0*/  FSETP.NEU.FTZ.AND P0, PT, R3, R4, PT ;  /* 0x000000040300720b */ /* 0x000fe40003f1d000 */
[----:B------:R-:W-:Y:S02]  /*11b0*/  SHF.L.U32 R6, R5, R6, RZ ;  /* 0x0000000605067219 */ /* 0x000fe400000006ff */
[----:B------:R-:W-:Y:S02]  /*11c0*/  SEL R4, R7, RZ, P2 ;  /* 0x000000ff07047207 */ /* 0x000fe40001000000 */
[----:B------:R-:W-:Y:S02]  /*11d0*/  ISETP.NE.AND P1, PT, R6, RZ, P1 ;  /* 0x000000ff0600720c */ /* 0x000fe40000f25270 */
[----:B------:R-:W-:Y:S02]  /*11e0*/  SHF.R.U32.HI R4, RZ, R4, R5 ;  /* 0x00000004ff047219 */ /* 0x000fe40000011605 */
[----:B------:R-:W-:-:S02]  /*11f0*/  PLOP3.LUT P0, PT, P0, P1, PT, 0xf8, 0x8f ;  /* 0x00000000008f781c */ /* 0x000fc40000703f70 */
[----:B------:R-:W-:Y:S02]  /*1200*/  SHF.R.U32.HI R6, RZ, 0x1, R4 ;  /* 0x00000001ff067819 */ /* 0x000fe40000011604 */
[----:B------:R-:W-:-:S04]  /*1210*/  SEL R3, RZ, 0x1, !P0 ;  /* 0x00000001ff037807 */ /* 0x000fc80004000000 */
[----:B------:R-:W-:-:S04]  /*1220*/  LOP3.LUT R3, R3, 0x1, R6, 0xf8, !PT ;  /* 0x0000000103037812 */ /* 0x000fc800078ef806 */
[----:B------:R-:W-:-:S05]  /*1230*/  LOP3.LUT R3, R3, R4, RZ, 0xc0, !PT ;  /* 0x0000000403037212 */ /* 0x000fca00078ec0ff */
[----:B------:R-:W-:-:S05]  /*1240*/  IMAD.IADD R3, R6, 0x1, R3 ;  /* 0x0000000106037824 */ /* 0x000fca00078e0203 */
[----:B------:R-:W-:Y:S01]  /*1250*/  LOP3.LUT R0, R3, R0, RZ, 0xfc, !PT ;  /* 0x0000000003007212 */ /* 0x000fe200078efcff */
[----:B------:R-:W-:Y:S06]  /*1260*/  BRA `(.L_x_23) ;  /* 0x0000000000107947 */ /* 0x000fec0003800000 */
.L_x_22:
[----:B------:R-:W-:-:S04]  /*1270*/  LOP3.LUT R0, R0, 0x80000000, RZ, 0xc0, !PT ;  /* 0x8000000000007812 */ /* 0x000fc800078ec0ff */
[----:B------:R-:W-:Y:S01]  /*1280*/  LOP3.LUT R0, R0, 0x7f800000, RZ, 0xfc, !PT ;  /* 0x7f80000000007812 */ /* 0x000fe200078efcff */
[----:B------:R-:W-:Y:S06]  /*1290*/  BRA `(.L_x_23) ;  /* 0x0000000000047947 */ /* 0x000fec0003800000 */
.L_x_21:
[----:B------:R-:W-:-:S07]  /*12a0*/  LEA R0, R4, R0, 0x17 ;  /* 0x0000000004007211 */ /* 0x000fce00078eb8ff */
.L_x_23:
[----:B------:R-:W-:Y:S05]  /*12b0*/  BSYNC.RECONVERGENT B2 ;  /* 0x0000000000027941 */ /* 0x000fea0003800200 */
.L_x_20:
[----:B------:R-:W-:Y:S05]  /*12c0*/  BRA `(.L_x_24) ;  /* 0x0000000000207947 */ /* 0x000fea0003800000 */
.L_x_19:
[----:B------:R-:W-:-:S04]  /*12d0*/  LOP3.LUT R0, R4, 0x80000000, R3, 0x48, !PT ;  /* 0x8000000004007812 */ /* 0x000fc800078e4803 */
[----:B------:R-:W-:Y:S01]  /*12e0*/  LOP3.LUT R0, R0, 0x7f800000, RZ, 0xfc, !PT ;  /* 0x7f80000000007812 */ /* 0x000fe200078efcff */
[----:B------:R-:W-:Y:S06]  /*12f0*/  BRA `(.L_x_24) ;  /* 0x0000000000147947 */ /* 0x000fec0003800000 */
.L_x_18:
[----:B------:R-:W-:Y:S01]  /*1300*/  LOP3.LUT R0, R4, 0x80000000, R3, 0x48, !PT ;  /* 0x8000000004007812 */ /* 0x000fe200078e4803 */
[----:B------:R-:W-:Y:S06]  /*1310*/  BRA `(.L_x_24) ;  /* 0x00000000000c7947 */ /* 0x000fec0003800000 */
.L_x_17:
[----:B------:R-:W0:Y:S01]  /*1320*/  MUFU.RSQ R0, -QNAN ;  /* 0xffc0000000007908 */ /* 0x000e220000001400 */
[----:B------:R-:W-:Y:S05]  /*1330*/  BRA `(.L_x_24) ;  /* 0x0000000000047947 */ /* 0x000fea0003800000 */
.L_x_16:
[----:B------:R-:W-:-:S07]  /*1340*/  FADD.FTZ R0, R3, R0 ;  /* 0x0000000003007221 */ /* 0x000fce0000010000 */
.L_x_24:
[----:B------:R-:W-:Y:S05]  /*1350*/  BSYNC.RECONVERGENT B1 ;  /* 0x0000000000017941 */ /* 0x000fea0003800200 */
.L_x_14:
[----:B------:R-:W-:-:S04]  /*1360*/  IMAD.MOV.U32 R3, RZ, RZ, 0x0 ;  /* 0x00000000ff037424 */ /* 0x000fc800078e00ff */
[----:B0-----:R-:W-:Y:S05]  /*1370*/  RET.REL.NODEC R2 `(_Z19nmf_update_W_kernelPfPKfS1_S1_iiif) ;  /* 0xffffffec02207950 */ /* 0x001fea0003c3ffff */
.L_x_25:
        /* <DEDUP_REMOVED lines=16> */
.L_x_27:


//--------------------- .text._Z27elementwise_multiply_kernelPKfS0_Pfi --------------------------
	.section	.text._Z27elementwise_multiply_kernelPKfS0_Pfi,"ax",@progbits
	.align	128
        .global         _Z27elementwise_multiply_kernelPKfS0_Pfi
        .type           _Z27elementwise_multiply_kernelPKfS0_Pfi,@function
        .size           _Z27elementwise_multiply_kernelPKfS0_Pfi,(.L_x_30 - _Z27elementwise_multiply_kernelPKfS0_Pfi)
        .other          _Z27elementwise_multiply_kernelPKfS0_Pfi,@"STO_CUDA_ENTRY STV_DEFAULT"
_Z27elementwise_multiply_kernelPKfS0_Pfi:
.text._Z27elementwise_multiply_kernelPKfS0_Pfi:
        /* <DEDUP_REMOVED lines=8> */
[----:B------:R-:W0:Y:S01]  /*0080*/  LDC.64 R2, c[0x0][0x380] ;  /* 0x0000e000ff027b82 */ /* 0x000e220000000a00 */
[----:B------:R-:W1:Y:S07]  /*0090*/  LDCU.64 UR4, c[0x0][0x358] ;  /* 0x00006b00ff0477ac */ /* 0x000e6e0008000a00 */
[----:B------:R-:W2:Y:S08]  /*00a0*/  LDC.64 R4, c[0x0][0x388] ;  /* 0x0000e200ff047b82 */ /* 0x000eb00000000a00 */
[----:B------:R-:W3:Y:S01]  /*00b0*/  LDC.64 R6, c[0x0][0x390] ;  /* 0x0000e400ff067b82 */ /* 0x000ee20000000a00 */
[----:B0-----:R-:W-:-:S06]  /*00c0*/  IMAD.WIDE R2, R9, 0x4, R2 ;  /* 0x0000000409027825 */ /* 0x001fcc00078e0202 */
[----:B-1----:R-:W4:Y:S01]  /*00d0*/  LDG.E R2, desc[UR4][R2.64] ;  /* 0x0000000402027981 */ /* 0x002f22000c1e1900 */
[----:B--2---:R-:W-:-:S06]  /*00e0*/  IMAD.WIDE R4, R9, 0x4, R4 ;  /* 0x0000000409047825 */ /* 0x004fcc00078e0204 */
[----:B------:R-:W4:Y:S01]  /*00f0*/  LDG.E R5, desc[UR4][R4.64] ;  /* 0x0000000404057981 */ /* 0x000f22000c1e1900 */
[----:B---3--:R-:W-:-:S04]  /*0100*/  IMAD.WIDE R6, R9, 0x4, R6 ;  /* 0x0000000409067825 */ /* 0x008fc800078e0206 */
[----:B----4-:R-:W-:-:S05]  /*0110*/  FMUL R9, R2, R5 ;  /* 0x0000000502097220 */ /* 0x010fca0000400000 */
[----:B------:R-:W-:Y:S01]  /*0120*/  STG.E desc[UR4][R6.64], R9 ;  /* 0x0000000906007986 */ /* 0x000fe2000c101904 */
[----:B------:R-:W-:Y:S05]  /*0130*/  EXIT ;  /* 0x000000000000794d */ /* 0x000fea0003800000 */
.L_x_26:
        /* <DEDUP_REMOVED lines=12> */
.L_x_30:


//--------------------- .nv.shared.reserved.0     --------------------------
	.section	.nv.shared.reserved.0,"aw",@nobits
	.weak		__nv_reservedSMEM_offset_0_alias
	.size		__nv_reservedSMEM_offset_0_alias, 0, 64
	.other		__nv_reservedSMEM_offset_0_alias,@"STO_CUDA_RESERVED_SHARED STV_DEFAULT"
__nv_reservedSMEM_offset_0_alias:
	.zero		0
	.zero		64


//--------------------- .nv.constant0._Z24detect_pleiotropy_kernelPKfS0_Piii --------------------------
	.section	.nv.constant0._Z24detect_pleiotropy_kernelPKfS0_Piii,"a",@progbits
	.sectionflags	@""
	.align	4
.nv.constant0._Z24detect_pleiotropy_kernelPKfS0_Piii:
	.zero		928


//--------------------- .nv.constant0._Z19nmf_update_W_kernelPfPKfS1_S1_iiif --------------------------
	.section	.nv.constant0._Z19nmf_update_W_kernelPfPKfS1_S1_iiif,"a",@progbits
	.sectionflags	@""
	.align	4
.nv.constant0._Z19nmf_update_W_kernelPfPKfS1_S1_iiif:
	.zero		944


//--------------------- .nv.constant0._Z27elementwise_multiply_kernelPKfS0_Pfi --------------------------
	.section	.nv.constant0._Z27elementwise_multiply_kernelPKfS0_Pfi,"a",@progbits
	.sectionflags	@""
	.align	4
.nv.constant0._Z27elementwise_multiply_kernelPKfS0_Pfi:
	.zero		924


//--------------------- SYMBOLS --------------------------

	.type		.nv.reservedSmem.offset0,@object
	.size		.nv.reservedSmem.offset0,0x4
